	.target	sm_90a

	.elftype	@"ET_EXEC"


//--------------------- .note.nv.tkinfo           --------------------------
	.section	.note.nv.tkinfo,"",@"SHT_NOTE"
	.sectionflags	@"SHF_NOTE_NV_TKINFO"
	.tkinfo
        /*0018*/ 	.word	0x00000002
        /*0030*/ 	.string	""
        /*0030*/ 	.string	"ptxas"
        /*0030*/ 	.string	"Cuda compilation tools, release 13.0, V13.0.88"
        /*0030*/ 	.string	"Build cuda_13.0.r13.0/compiler.36424714_0"
        /*0030*/ 	.string	"-v  -suppress-debug-info  -lineinfo  -arch sm_90a "



//--------------------- .note.nv.cuinfo           --------------------------
	.section	.note.nv.cuinfo,"",@"SHT_NOTE"
	.sectionflags	@"SHF_NOTE_NV_CUINFO"
        /*0018*/ 	.short	0x0002
        /*001a*/ 	.short	0x005a
        /*001c*/ 	.short	0x0082
	.zero		2


//--------------------- .nv.info                  --------------------------
	.section	.nv.info,"",@"SHT_CUDA_INFO"
	.align	4


	//----- nvinfo : EIATTR_REGCOUNT
	.align		4
        /*0000*/ 	.byte	0x04, 0x2f
        /*0002*/ 	.short	(.L_1 - .L_0)
	.align		4
.L_0:
        /*0004*/ 	.word	index@(matmul_kernel)
        /*0008*/ 	.word	0x000000ff


	//----- nvinfo : EIATTR_FRAME_SIZE
	.align		4
.L_1:
        /*000c*/ 	.byte	0x04, 0x11
        /*000e*/ 	.short	(.L_3 - .L_2)
	.align		4
.L_2:
        /*0010*/ 	.word	index@(matmul_kernel)
        /*0014*/ 	.word	0x000001e0


	//----- nvinfo : EIATTR_MIN_STACK_SIZE
	.align		4
.L_3:
        /*0018*/ 	.byte	0x04, 0x12
        /*001a*/ 	.short	(.L_5 - .L_4)
	.align		4
.L_4:
        /*001c*/ 	.word	index@(matmul_kernel)
        /*0020*/ 	.word	0x000001e0
.L_5:


//--------------------- .nv.compat                --------------------------
	.section	.nv.compat,"",@"SHT_CUDA_COMPAT_INFO"
	.align	4
        /*0000*/ 	.byte	0x02, 0x09, 0x01, 0x00, 0x02, 0x02, 0x02, 0x00, 0x02, 0x05, 0x05, 0x00, 0x03, 0x07, 0x01, 0x01
        /*0010*/ 	.byte	0x02, 0x03, 0x00, 0x00, 0x02, 0x06, 0x01, 0x00, 0x04, 0x0b, 0x08, 0x00, 0x00, 0x00, 0x00, 0x00
        /*0020*/ 	.byte	0x00, 0x00, 0x00, 0x00


//--------------------- .nv.info.matmul_kernel    --------------------------
	.section	.nv.info.matmul_kernel,"",@"SHT_CUDA_INFO"
	.sectionflags	@""
	.align	4


	//----- nvinfo : EIATTR_CUDA_API_VERSION
	.align		4
        /*0000*/ 	.byte	0x04, 0x37
        /*0002*/ 	.short	(.L_7 - .L_6)
.L_6:
        /*0004*/ 	.word	0x00000082


	//----- nvinfo : EIATTR_KPARAM_INFO
	.align		4
.L_7:
        /*0008*/ 	.byte	0x04, 0x17
        /*000a*/ 	.short	(.L_9 - .L_8)
.L_8:
        /*000c*/ 	.word	0x00000000
        /*0010*/ 	.short	0x000d
        /*0012*/ 	.short	0x0048
        /*0014*/ 	.byte	0x00, 0xf4, 0x21, 0x00


	//----- nvinfo : EIATTR_KPARAM_INFO
	.align		4
.L_9:
        /*0018*/ 	.byte	0x04, 0x17
        /*001a*/ 	.short	(.L_11 - .L_10)
.L_10:
        /*001c*/ 	.word	0x00000000
        /*0020*/ 	.short	0x000c
        /*0022*/ 	.short	0x0040
        /*0024*/ 	.byte	0x00, 0xf4, 0x21, 0x00


	//----- nvinfo : EIATTR_KPARAM_INFO
	.align		4
.L_11:
        /*0028*/ 	.byte	0x04, 0x17
        /*002a*/ 	.short	(.L_13 - .L_12)
.L_12:
        /*002c*/ 	.word	0x00000000
        /*0030*/ 	.short	0x000b
        /*0032*/ 	.short	0x0038
        /*0034*/ 	.byte	0x00, 0xf0, 0x11, 0x00


	//----- nvinfo : EIATTR_KPARAM_INFO
	.align		4
.L_13:
        /*0038*/ 	.byte	0x04, 0x17
        /*003a*/ 	.short	(.L_15 - .L_14)
.L_14:
        /*003c*/ 	.word	0x00000000
        /*0040*/ 	.short	0x000a
        /*0042*/ 	.short	0x0034
        /*0044*/ 	.byte	0x00, 0xf0, 0x11, 0x00


	//----- nvinfo : EIATTR_KPARAM_INFO
	.align		4
.L_15:
        /*0048*/ 	.byte	0x04, 0x17
        /*004a*/ 	.short	(.L_17 - .L_16)
.L_16:
        /*004c*/ 	.word	0x00000000
        /*0050*/ 	.short	0x0009
        /*0052*/ 	.short	0x0030
        /*0054*/ 	.byte	0x00, 0xf0, 0x11, 0x00


	//----- nvinfo : EIATTR_KPARAM_INFO
	.align		4
.L_17:
        /*0058*/ 	.byte	0x04, 0x17
        /*005a*/ 	.short	(.L_19 - .L_18)
.L_18:
        /*005c*/ 	.word	0x00000000
        /*0060*/ 	.short	0x0008
        /*0062*/ 	.short	0x002c
        /*0064*/ 	.byte	0x00, 0xf0, 0x11, 0x00


	//----- nvinfo : EIATTR_KPARAM_INFO
	.align		4
.L_19:
        /*0068*/ 	.byte	0x04, 0x17
        /*006a*/ 	.short	(.L_21 - .L_20)
.L_20:
        /*006c*/ 	.word	0x00000000
        /*0070*/ 	.short	0x0007
        /*0072*/ 	.short	0x0028
        /*0074*/ 	.byte	0x00, 0xf0, 0x11, 0x00


	//----- nvinfo : EIATTR_KPARAM_INFO
	.align		4
.L_21:
        /*0078*/ 	.byte	0x04, 0x17
        /*007a*/ 	.short	(.L_23 - .L_22)
.L_22:
        /*007c*/ 	.word	0x00000000
        /*0080*/ 	.short	0x0006
        /*0082*/ 	.short	0x0024
        /*0084*/ 	.byte	0x00, 0xf0, 0x11, 0x00


	//----- nvinfo : EIATTR_KPARAM_INFO
	.align		4
.L_23:
        /*0088*/ 	.byte	0x04, 0x17
        /*008a*/ 	.short	(.L_25 - .L_24)
.L_24:
        /*008c*/ 	.word	0x00000000
        /*0090*/ 	.short	0x0005
        /*0092*/ 	.short	0x0020
        /*0094*/ 	.byte	0x00, 0xf0, 0x11, 0x00


	//----- nvinfo : EIATTR_KPARAM_INFO
	.align		4
.L_25:
        /*0098*/ 	.byte	0x04, 0x17
        /*009a*/ 	.short	(.L_27 - .L_26)
.L_26:
        /*009c*/ 	.word	0x00000000
        /*00a0*/ 	.short	0x0004
        /*00a2*/ 	.short	0x001c
        /*00a4*/ 	.byte	0x00, 0xf0, 0x11, 0x00


	//----- nvinfo : EIATTR_KPARAM_INFO
	.align		4
.L_27:
        /*00a8*/ 	.byte	0x04, 0x17
        /*00aa*/ 	.short	(.L_29 - .L_28)
.L_28:
        /*00ac*/ 	.word	0x00000000
        /*00b0*/ 	.short	0x0003
        /*00b2*/ 	.short	0x0018
        /*00b4*/ 	.byte	0x00, 0xf0, 0x11, 0x00


	//----- nvinfo : EIATTR_KPARAM_INFO
	.align		4
.L_29:
        /*00b8*/ 	.byte	0x04, 0x17
        /*00ba*/ 	.short	(.L_31 - .L_30)
.L_30:
        /*00bc*/ 	.word	0x00000000
        /*00c0*/ 	.short	0x0002
        /*00c2*/ 	.short	0x0010
        /*00c4*/ 	.byte	0x00, 0xf4, 0x21, 0x00


	//----- nvinfo : EIATTR_KPARAM_INFO
	.align		4
.L_31:
        /*00c8*/ 	.byte	0x04, 0x17
        /*00ca*/ 	.short	(.L_33 - .L_32)
.L_32:
        /*00cc*/ 	.word	0x00000000
        /*00d0*/ 	.short	0x0001
        /*00d2*/ 	.short	0x0008
        /*00d4*/ 	.byte	0x00, 0xf4, 0x21, 0x00


	//----- nvinfo : EIATTR_KPARAM_INFO
	.align		4
.L_33:
        /*00d8*/ 	.byte	0x04, 0x17
        /*00da*/ 	.short	(.L_35 - .L_34)
.L_34:
        /*00dc*/ 	.word	0x00000000
        /*00e0*/ 	.short	0x0000
        /*00e2*/ 	.short	0x0000
        /*00e4*/ 	.byte	0x00, 0xf4, 0x21, 0x00


	//----- nvinfo : EIATTR_SPARSE_MMA_MASK
	.align		4
.L_35:
        /*00e8*/ 	.byte	0x03, 0x50
        /*00ea*/ 	.short	0x0000


	//----- nvinfo : EIATTR_MAXREG_COUNT
	.align		4
        /*00ec*/ 	.byte	0x03, 0x1b
        /*00ee*/ 	.short	0x00ff


	//----- nvinfo : EIATTR_NUM_BARRIERS
	.align		4
        /*00f0*/ 	.byte	0x02, 0x4c
        /*00f2*/ 	.byte	0x01
	.zero		1


	//----- nvinfo : EIATTR_ANNOTATIONS
	.align		4
        /*00f4*/ 	.byte	0x04, 0x55
        /*00f6*/ 	.short	(.L_37 - .L_36)


	//   ....[0]....
.L_36:
        /*00f8*/ 	.word	0x00000001
        /*00fc*/ 	.byte	0xb0, 0x05, 0x00, 0x00, 0x01, 0x00, 0x00, 0x00, 0x40, 0x31, 0x00, 0x00, 0x01, 0x00, 0x00, 0x00
        /* <DEDUP_REMOVED lines=119> */
        /*087c*/ 	.byte	0xc0, 0x86, 0x00, 0x00


	//----- nvinfo : EIATTR_MERCURY_ISA_VERSION
	.align		4
.L_37:
        /*0880*/ 	.byte	0x03, 0x5f
        /*0882*/ 	.short	0x0101


	//----- nvinfo : EIATTR_EXIT_INSTR_OFFSETS
	.align		4
        /*0884*/ 	.byte	0x04, 0x1c
        /*0886*/ 	.short	(.L_39 - .L_38)


	//   ....[0]....
.L_38:
        /*0888*/ 	.word	0x0000e670


	//   ....[1]....
        /*088c*/ 	.word	0x0000e690


	//----- nvinfo : EIATTR_REQNTID
	.align		4
.L_39:
        /*0890*/ 	.byte	0x04, 0x10
        /*0892*/ 	.short	(.L_41 - .L_40)
.L_40:
        /*0894*/ 	.word	0x00000040
        /*0898*/ 	.word	0x00000001
        /*089c*/ 	.word	0x00000001


	//----- nvinfo : EIATTR_CBANK_PARAM_SIZE
	.align		4
.L_41:
        /*08a0*/ 	.byte	0x03, 0x19
        /*08a2*/ 	.short	0x0050


	//----- nvinfo : EIATTR_PARAM_CBANK
	.align		4
        /*08a4*/ 	.byte	0x04, 0x0a
        /*08a6*/ 	.short	(.L_43 - .L_42)
	.align		4
.L_42:
        /*08a8*/ 	.word	index@(.nv.constant0.matmul_kernel)
        /*08ac*/ 	.short	0x0210
        /*08ae*/ 	.short	0x0050


	//----- nvinfo : EIATTR_SW_WAR
	.align		4
.L_43:
        /*08b0*/ 	.byte	0x04, 0x36
        /*08b2*/ 	.short	(.L_45 - .L_44)
.L_44:
        /*08b4*/ 	.word	0x00000008
.L_45:


//--------------------- .nv.callgraph             --------------------------
	.section	.nv.callgraph,"",@"SHT_CUDA_CALLGRAPH"
	.align	4
	.sectionentsize	8
	.align		4
        /*0000*/ 	.word	0x00000000
	.align		4
        /*0004*/ 	.word	0xffffffff
	.align		4
        /*0008*/ 	.word	0x00000000
	.align		4
        /*000c*/ 	.word	0xfffffffe
	.align		4
        /*0010*/ 	.word	0x00000000
	.align		4
        /*0014*/ 	.word	0xfffffffd
	.align		4
        /*0018*/ 	.word	0x00000000
	.align		4
        /*001c*/ 	.word	0xfffffffc


//--------------------- .text.matmul_kernel       --------------------------
	.section	.text.matmul_kernel,"ax",@progbits
	.align	128
        .global         matmul_kernel
        .type           matmul_kernel,@function
        .size           matmul_kernel,(.L_x_4 - matmul_kernel)
        .other          matmul_kernel,@"STO_CUDA_ENTRY STV_DEFAULT"
matmul_kernel:
.text.matmul_kernel:
[----:B------:R-:W0:Y:S08]  /*0000*/  LDC R1, c[0x0][0x28] ;  /* 0x00000a00ff017b82 */ /* 0x000e300000000800 */
[----:B------:R-:W1:Y:S01]  /*0010*/  LDC.64 R4, c[0x0][0x228] ;  /* 0x00008a00ff047b82 */ /* 0x000e620000000a00 */
[----:B------:R-:W2:Y:S01]  /*0020*/  S2R R7, SR_CTAID.X ;  /* 0x0000000000077919 */ /* 0x000ea20000002500 */
[----:B------:R-:W-:Y:S01]  /*0030*/  ULDC UR4, c[0x0][0x230] ;  /* 0x00008c0000047ab9 */ /* 0x000fe20000000800 */
[----:B------:R-:W-:Y:S01]  /*0040*/  ULDC UR5, c[0x0][0x230] ;  /* 0x00008c0000057ab9 */ /* 0x000fe20000000800 */
[----:B------:R-:W-:Y:S01]  /*0050*/  UIADD3 UR4, UR4, 0x1f, URZ ;  /* 0x0000001f04047890 */ /* 0x000fe2000fffe03f */
[----:B0-----:R-:W-:Y:S01]  /*0060*/  VIADD R1, R1, 0xfffffe20 ;  /* 0xfffffe2001017836 */ /* 0x001fe20000000000 */
[----:B------:R-:W-:-:S02]  /*0070*/  ULDC.64 UR6, c[0x0][0x208] ;  /* 0x0000820000067ab9 */ /* 0x000fc40000000a00 */
[----:B------:R-:W-:Y:S01]  /*0080*/  UISETP.GT.AND UP0, UPT, UR4, 0x1f, UPT ;  /* 0x0000001f0400788c */ /* 0x000fe2000bf04270 */
[----:B-1----:R-:W-:-:S05]  /*0090*/  VIADD R0, R5, 0x3f ;  /* 0x0000003f05007836 */ /* 0x002fca0000000000 */
[----:B------:R-:W-:-:S04]  /*00a0*/  SHF.R.S32.HI R3, RZ, 0x1f, R0 ;  /* 0x0000001fff037819 */ /* 0x000fc80000011400 */
[----:B------:R-:W-:Y:S02]  /*00b0*/  LEA.HI R3, R3, R0, RZ, 0x6 ;  /* 0x0000000003037211 */ /* 0x000fe400078f30ff */
[----:B--2---:R-:W-:Y:S02]  /*00c0*/  IABS R10, R7 ;  /* 0x00000007000a7213 */ /* 0x004fe40000000000 */
[----:B------:R-:W-:-:S05]  /*00d0*/  SHF.R.S32.HI R3, RZ, 0x6, R3 ;  /* 0x00000006ff037819 */ /* 0x000fca0000011403 */
[----:B------:R-:W-:-:S05]  /*00e0*/  IMAD.SHL.U32 R6, R3, 0x8, RZ ;  /* 0x0000000803067824 */ /* 0x000fca00078e00ff */
[-C--:B------:R-:W-:Y:S02]  /*00f0*/  IABS R9, R6.reuse ;  /* 0x0000000600097213 */ /* 0x080fe40000000000 */
[----:B------:R-:W-:Y:S02]  /*0100*/  IABS R12, R6 ;  /* 0x00000006000c7213 */ /* 0x000fe40000000000 */
[----:B------:R-:W0:Y:S08]  /*0110*/  I2F.RP R0, R9 ;  /* 0x0000000900007306 */ /* 0x000e300000209400 */
[----:B0-----:R-:W0:Y:S02]  /*0120*/  MUFU.RCP R0, R0 ;  /* 0x0000000000007308 */ /* 0x001e240000001000 */
[----:B0-----:R-:W-:-:S02]  /*0130*/  VIADD R2, R0, 0xffffffe ;  /* 0x0ffffffe00027836 */ /* 0x001fc40000000000 */
[----:B------:R-:W-:-:S04]  /*0140*/  IMAD.MOV R0, RZ, RZ, -R12 ;  /* 0x000000ffff007224 */ /* 0x000fc800078e0a0c */
[----:B------:R0:W1:Y:S02]  /*0150*/  F2I.FTZ.U32.TRUNC.NTZ R3, R2 ;  /* 0x0000000200037305 */ /* 0x000064000021f000 */
[----:B0-----:R-:W-:Y:S02]  /*0160*/  IMAD.MOV.U32 R2, RZ, RZ, RZ ;  /* 0x000000ffff027224 */ /* 0x001fe400078e00ff */
[----:B-1----:R-:W-:-:S04]  /*0170*/  IMAD.MOV R8, RZ, RZ, -R3 ;  /* 0x000000ffff087224 */ /* 0x002fc800078e0a03 */
[----:B------:R-:W-:Y:S02]  /*0180*/  IMAD R11, R8, R9, RZ ;  /* 0x00000009080b7224 */ /* 0x000fe400078e02ff */
[----:B------:R-:W-:Y:S02]  /*0190*/  IMAD.MOV.U32 R8, RZ, RZ, R10 ;  /* 0x000000ffff087224 */ /* 0x000fe400078e000a */
[----:B------:R-:W-:-:S06]  /*01a0*/  IMAD.HI.U32 R3, R3, R11, R2 ;  /* 0x0000000b03037227 */ /* 0x000fcc00078e0002 */
[----:B------:R-:W-:-:S04]  /*01b0*/  IMAD.HI.U32 R3, R3, R8, RZ ;  /* 0x0000000803037227 */ /* 0x000fc800078e00ff */
[----:B------:R-:W-:-:S05]  /*01c0*/  IMAD R0, R3, R0, R8 ;  /* 0x0000000003007224 */ /* 0x000fca00078e0208 */
[----:B------:R-:W-:-:S13]  /*01d0*/  ISETP.GT.U32.AND P1, PT, R9, R0, PT ;  /* 0x000000000900720c */ /* 0x000fda0003f24070 */
[----:B------:R-:W-:Y:S02]  /*01e0*/  @!P1 IMAD.IADD R0, R0, 0x1, -R9 ;  /* 0x0000000100009824 */ /* 0x000fe400078e0a09 */
[----:B------:R-:W-:Y:S01]  /*01f0*/  @!P1 VIADD R3, R3, 0x1 ;  /* 0x0000000103039836 */ /* 0x000fe20000000000 */
[----:B------:R-:W-:Y:S02]  /*0200*/  ISETP.NE.AND P1, PT, R6, RZ, PT ;  /* 0x000000ff0600720c */ /* 0x000fe40003f25270 */
[----:B------:R-:W-:Y:S02]  /*0210*/  ISETP.GE.U32.AND P0, PT, R0, R9, PT ;  /* 0x000000090000720c */ /* 0x000fe40003f06070 */
[----:B------:R-:W-:-:S04]  /*0220*/  LOP3.LUT R0, R7, R6, RZ, 0x3c, !PT ;  /* 0x0000000607007212 */ /* 0x000fc800078e3cff */
[----:B------:R-:W-:Y:S01]  /*0230*/  ISETP.GE.AND P2, PT, R0, RZ, PT ;  /* 0x000000ff0000720c */ /* 0x000fe20003f46270 */
[----:B------:R-:W-:-:S06]  /*0240*/  VIADD R0, R4, 0x7f ;  /* 0x0000007f04007836 */ /* 0x000fcc0000000000 */
[----:B------:R-:W-:-:S04]  /*0250*/  @P0 VIADD R3, R3, 0x1 ;  /* 0x0000000103030836 */ /* 0x000fc80000000000 */
[----:B------:R-:W-:Y:S01]  /*0260*/  IMAD.MOV.U32 R2, RZ, RZ, R3 ;  /* 0x000000ffff027224 */ /* 0x000fe200078e0003 */
[----:B------:R-:W-:-:S03]  /*0270*/  SHF.R.S32.HI R3, RZ, 0x1f, R0 ;  /* 0x0000001fff037819 */ /* 0x000fc60000011400 */
[----:B------:R-:W-:Y:S01]  /*0280*/  @!P2 IMAD.MOV R2, RZ, RZ, -R2 ;  /* 0x000000ffff02a224 */ /* 0x000fe200078e0a02 */
[----:B------:R-:W-:Y:S02]  /*0290*/  @!P1 LOP3.LUT R2, RZ, R6, RZ, 0x33, !PT ;  /* 0x00000006ff029212 */ /* 0x000fe400078e33ff */
[----:B------:R-:W-:-:S03]  /*02a0*/  LEA.HI R3, R3, R0, RZ, 0x7 ;  /* 0x0000000003037211 */ /* 0x000fc600078f38ff */
[----:B------:R-:W-:Y:S02]  /*02b0*/  IMAD.SHL.U32 R8, R2, 0x8, RZ ;  /* 0x0000000802087824 */ /* 0x000fe400078e00ff */
[----:B------:R-:W-:-:S03]  /*02c0*/  IMAD.MOV R2, RZ, RZ, -R2 ;  /* 0x000000ffff027224 */ /* 0x000fc600078e0a02 */
[----:B------:R-:W-:Y:S01]  /*02d0*/  LEA.HI.SX32 R3, R3, -R8, 0x19 ;  /* 0x8000000803037211 */ /* 0x000fe200078fcaff */
[----:B------:R-:W-:-:S03]  /*02e0*/  IMAD R6, R6, R2, R7 ;  /* 0x0000000206067224 */ /* 0x000fc600078e0207 */
[----:B------:R-:W-:Y:S02]  /*02f0*/  VIMNMX R13, R3, 0x8, PT ;  /* 0x00000008030d7848 */ /* 0x000fe40003fe0100 */
[----:B------:R-:W-:Y:S02]  /*0300*/  IABS R11, R6 ;  /* 0x00000006000b7213 */ /* 0x000fe40000000000 */
[----:B------:R-:W-:-:S04]  /*0310*/  IABS R9, R13 ;  /* 0x0000000d00097213 */ /* 0x000fc80000000000 */
[----:B------:R-:W0:Y:S08]  /*0320*/  I2F.RP R0, R9 ;  /* 0x0000000900007306 */ /* 0x000e300000209400 */
[----:B0-----:R-:W0:Y:S02]  /*0330*/  MUFU.RCP R0, R0 ;  /* 0x0000000000007308 */ /* 0x001e240000001000 */
[----:B0-----:R-:W-:-:S06]  /*0340*/  VIADD R3, R0, 0xffffffe ;  /* 0x0ffffffe00037836 */ /* 0x001fcc0000000000 */
[----:B------:R-:W0:Y:S02]  /*0350*/  F2I.FTZ.U32.TRUNC.NTZ R3, R3 ;  /* 0x0000000300037305 */ /* 0x000e24000021f000 */
[----:B0-----:R-:W-:-:S04]  /*0360*/  IMAD.MOV R10, RZ, RZ, -R3 ;  /* 0x000000ffff0a7224 */ /* 0x001fc800078e0a03 */
[----:B------:R-:W-:Y:S01]  /*0370*/  IMAD.MOV.U32 R2, RZ, RZ, R10 ;  /* 0x000000ffff027224 */ /* 0x000fe200078e000a */
[----:B------:R-:W-:-:S03]  /*0380*/  IABS R10, R13 ;  /* 0x0000000d000a7213 */ /* 0x000fc60000000000 */
[----:B------:R-:W-:Y:S02]  /*0390*/  IMAD R7, R2, R9, RZ ;  /* 0x0000000902077224 */ /* 0x000fe400078e02ff */
[----:B------:R-:W-:Y:S02]  /*03a0*/  IMAD.MOV.U32 R2, RZ, RZ, RZ ;  /* 0x000000ffff027224 */ /* 0x000fe400078e00ff */
[----:B------:R-:W-:Y:S02]  /*03b0*/  IMAD.MOV R0, RZ, RZ, -R10 ;  /* 0x000000ffff007224 */ /* 0x000fe400078e0a0a */
[----:B------:R-:W-:Y:S02]  /*03c0*/  IMAD.HI.U32 R2, R3, R7, R2 ;  /* 0x0000000703027227 */ /* 0x000fe400078e0002 */
[----:B------:R-:W0:Y:S04]  /*03d0*/  S2R R3, SR_TID.X ;  /* 0x0000000000037919 */ /* 0x000e280000002100 */
[----:B------:R-:W-:-:S04]  /*03e0*/  IMAD.HI.U32 R2, R2, R11, RZ ;  /* 0x0000000b02027227 */ /* 0x000fc800078e00ff */
[----:B------:R-:W-:-:S05]  /*03f0*/  IMAD R0, R2, R0, R11 ;  /* 0x0000000002007224 */ /* 0x000fca00078e020b */
[----:B------:R-:W-:-:S13]  /*0400*/  ISETP.GT.U32.AND P1, PT, R9, R0, PT ;  /* 0x000000000900720c */ /* 0x000fda0003f24070 */
[----:B------:R-:W-:Y:S02]  /*0410*/  @!P1 IMAD.IADD R0, R0, 0x1, -R9 ;  /* 0x0000000100009824 */ /* 0x000fe400078e0a09 */
[----:B------:R-:W-:Y:S01]  /*0420*/  @!P1 VIADD R2, R2, 0x1 ;  /* 0x0000000102029836 */ /* 0x000fe20000000000 */
[----:B------:R-:W-:Y:S02]  /*0430*/  ISETP.NE.AND P1, PT, R13, RZ, PT ;  /* 0x000000ff0d00720c */ /* 0x000fe40003f25270 */
[----:B------:R-:W-:Y:S02]  /*0440*/  ISETP.GE.U32.AND P0, PT, R0, R9, PT ;  /* 0x000000090000720c */ /* 0x000fe40003f06070 */
[----:B------:R-:W-:Y:S02]  /*0450*/  LOP3.LUT R0, R6, R13, RZ, 0x3c, !PT ;  /* 0x0000000d06007212 */ /* 0x000fe400078e3cff */
[----:B0-----:R-:W-:Y:S02]  /*0460*/  LOP3.LUT R165, R3, 0x3f, RZ, 0xc0, !PT ;  /* 0x0000003f03a57812 */ /* 0x001fe400078ec0ff */
[----:B------:R-:W-:-:S02]  /*0470*/  ISETP.GE.AND P2, PT, R0, RZ, PT ;  /* 0x000000ff0000720c */ /* 0x000fc40003f46270 */
[----:B------:R-:W-:-:S05]  /*0480*/  LOP3.LUT R9, R3, 0x20, RZ, 0xc0, !PT ;  /* 0x0000002003097812 */ /* 0x000fca00078ec0ff */
[----:B------:R-:W-:Y:S01]  /*0490*/  @P0 VIADD R2, R2, 0x1 ;  /* 0x0000000102020836 */ /* 0x000fe20000000000 */
[----:B------:R-:W-:-:S03]  /*04a0*/  PLOP3.LUT P0, PT, PT, PT, UP0, 0x80, 0x0 ;  /* 0x000000000000781c */ /* 0x000fc60003f0f008 */
[----:B------:R-:W-:Y:S02]  /*04b0*/  IMAD.MOV.U32 R164, RZ, RZ, R2 ;  /* 0x000000ffffa47224 */ /* 0x000fe400078e0002 */
[----:B------:R-:W-:Y:S02]  /*04c0*/  IMAD.U32 R2, RZ, RZ, UR5 ;  /* 0x00000005ff027e24 */ /* 0x000fe4000f8e00ff */
[----:B------:R-:W-:Y:S01]  /*04d0*/  @!P2 IMAD.MOV R164, RZ, RZ, -R164 ;  /* 0x000000ffffa4a224 */ /* 0x000fe200078e0aa4 */
[----:B------:R-:W-:-:S05]  /*04e0*/  @!P1 LOP3.LUT R164, RZ, R13, RZ, 0x33, !PT ;  /* 0x0000000dffa49212 */ /* 0x000fca00078e33ff */
[----:B------:R-:W-:Y:S02]  /*04f0*/  IMAD.MOV R0, RZ, RZ, -R164 ;  /* 0x000000ffff007224 */ /* 0x000fe400078e0aa4 */
[----:B------:R-:W-:Y:S02]  /*0500*/  IMAD.SHL.U32 R164, R164, 0x40, RZ ;  /* 0x00000040a4a47824 */ /* 0x000fe400078e00ff */
[----:B------:R-:W-:-:S04]  /*0510*/  IMAD R0, R13, R0, R6 ;  /* 0x000000000d007224 */ /* 0x000fc800078e0206 */
[----:B------:R-:W-:-:S04]  /*0520*/  IMAD.IADD R0, R8, 0x1, R0 ;  /* 0x0000000108007824 */ /* 0x000fc800078e0200 */
[----:B------:R-:W-:-:S04]  /*0530*/  IMAD R165, R0, 0x80, R165 ;  /* 0x0000008000a57824 */ /* 0x000fc800078e02a5 */
[----:B------:R-:W-:Y:S01]  /*0540*/  VIADD R168, R165, 0x40 ;  /* 0x00000040a5a87836 */ /* 0x000fe20000000000 */
[----:B------:R-:W-:Y:S06]  /*0550*/  @P0 BRA `(.L_x_0) ;  /* 0x00000004000c0947 */ /* 0x000fec0003800000 */
[----:B------:R-:W-:Y:S01]  /*0560*/  IMAD.SHL.U32 R0, R3, 0x10, RZ ;  /* 0x0000001003007824 */ /* 0x000fe200078e00ff */
[----:B------:R-:W-:Y:S02]  /*0570*/  CS2R R24, SRZ ;  /* 0x0000000000187805 */ /* 0x000fe4000001ff00 */
[----:B------:R-:W-:Y:S02]  /*0580*/  CS2R R26, SRZ ;  /* 0x00000000001a7805 */ /* 0x000fe4000001ff00 */
[----:B------:R-:W-:Y:S02]  /*0590*/  CS2R R20, SRZ ;  /* 0x0000000000147805 */ /* 0x000fe4000001ff00 */
[----:B------:R-:W-:Y:S01]  /*05a0*/  CS2R R22, SRZ ;  /* 0x0000000000167805 */ /* 0x000fe2000001ff00 */
[----:B------:R0:W-:Y:S01]  /*05b0*/  STL [R1+0x1dc], R0 ;  /* 0x0001dc0001007387 */ /* 0x0001e20000100800 */
[----:B------:R-:W-:Y:S02]  /*05c0*/  CS2R R16, SRZ ;  /* 0x0000000000107805 */ /* 0x000fe4000001ff00 */
[----:B------:R-:W-:-:S02]  /*05d0*/  CS2R R18, SRZ ;  /* 0x0000000000127805 */ /* 0x000fc4000001ff00 */
[----:B------:R-:W-:Y:S02]  /*05e0*/  CS2R R12, SRZ ;  /* 0x00000000000c7805 */ /* 0x000fe4000001ff00 */
[----:B------:R-:W-:Y:S02]  /*05f0*/  CS2R R14, SRZ ;  /* 0x00000000000e7805 */ /* 0x000fe4000001ff00 */
[----:B------:R-:W-:Y:S02]  /*0600*/  CS2R R8, SRZ ;  /* 0x0000000000087805 */ /* 0x000fe4000001ff00 */
[----:B------:R-:W-:Y:S02]  /*0610*/  CS2R R10, SRZ ;  /* 0x00000000000a7805 */ /* 0x000fe4000001ff00 */
        /* <DEDUP_REMOVED lines=53> */
[----:B------:R-:W-:Y:S01]  /*0970*/  CS2R R142, SRZ ;  /* 0x00000000008e7805 */ /* 0x000fe2000001ff00 */
[----:B0-----:R-:W-:Y:S06]  /*0980*/  BRA `(.L_x_1) ;  /* 0x0000007c004c7947 */ /* 0x001fec0003800000 */
.L_x_0:
[----:B------:R-:W-:Y:S01]  /*0990*/  IABS R14, R4 ;  /* 0x00000004000e7213 */ /* 0x000fe20000000000 */
[----:B------:R-:W-:Y:S01]  /*09a0*/  ULDC UR5, c[0x0][0x240] ;  /* 0x0000900000057ab9 */ /* 0x000fe20000000800 */
[----:B------:R-:W-:Y:S01]  /*09b0*/  IABS R0, R5 ;  /* 0x0000000500007213 */ /* 0x000fe20000000000 */
[----:B------:R-:W-:Y:S01]  /*09c0*/  ULDC.64 UR8, c[0x0][0x218] ;  /* 0x0000860000087ab9 */ /* 0x000fe20000000a00 */
[----:B------:R-:W0:Y:S01]  /*09d0*/  I2F.RP R10, R14 ;  /* 0x0000000e000a7306 */ /* 0x000e220000209400 */
[----:B------:R-:W-:Y:S01]  /*09e0*/  IABS R12, R168 ;  /* 0x000000a8000c7213 */ /* 0x000fe20000000000 */
[----:B------:R-:W-:Y:S01]  /*09f0*/  ULDC UR10, c[0x0][0x234] ;  /* 0x00008d00000a7ab9 */ /* 0x000fe20000000800 */
[----:B------:R-:W-:Y:S02]  /*0a00*/  IABS R13, R165 ;  /* 0x000000a5000d7213 */ /* 0x000fe40000000000 */
[----:B------:R-:W-:Y:S02]  /*0a10*/  CS2R R72, SRZ ;  /* 0x0000000000487805 */ /* 0x000fe4000001ff00 */
[----:B------:R-:W-:-:S02]  /*0a20*/  LEA.HI R16, R9, R164, RZ, 0x1b ;  /* 0x000000a409107211 */ /* 0x000fc400078fd8ff */
[----:B------:R-:W-:Y:S02]  /*0a30*/  CS2R R74, SRZ ;  /* 0x00000000004a7805 */ /* 0x000fe4000001ff00 */
[----:B------:R-:W-:Y:S01]  /*0a40*/  ISETP.GE.AND P4, PT, R165, RZ, PT ;  /* 0x000000ffa500720c */ /* 0x000fe20003f86270 */
[----:B------:R-:W1:Y:S01]  /*0a50*/  I2F.RP R6, R0 ;  /* 0x0000000000067306 */ /* 0x000e620000209400 */
[----:B------:R-:W-:Y:S01]  /*0a60*/  IABS R69, R16 ;  /* 0x0000001000457213 */ /* 0x000fe20000000000 */
[C---:B------:R-:W-:Y:S01]  /*0a70*/  VIADD R9, R16.reuse, 0x3c ;  /* 0x0000003c10097836 */ /* 0x040fe20000000000 */
[----:B------:R-:W-:Y:S01]  /*0a80*/  CS2R R76, SRZ ;  /* 0x00000000004c7805 */ /* 0x000fe2000001ff00 */
[C---:B------:R-:W-:Y:S01]  /*0a90*/  VIADD R20, R16.reuse, 0x38 ;  /* 0x0000003810147836 */ /* 0x040fe20000000000 */
[----:B------:R-:W-:Y:S01]  /*0aa0*/  CS2R R78, SRZ ;  /* 0x00000000004e7805 */ /* 0x000fe2000001ff00 */
[C---:B------:R-:W-:Y:S01]  /*0ab0*/  VIADD R22, R16.reuse, 0x36 ;  /* 0x0000003610167836 */ /* 0x040fe20000000000 */
[----:B------:R-:W-:Y:S01]  /*0ac0*/  ISETP.GE.AND P1, PT, R9, RZ, PT ;  /* 0x000000ff0900720c */ /* 0x000fe20003f26270 */
[----:B0-----:R-:W0:Y:S01]  /*0ad0*/  MUFU.RCP R10, R10 ;  /* 0x0000000a000a7308 */ /* 0x001e220000001000 */
[----:B------:R-:W-:Y:S01]  /*0ae0*/  IABS R15, R9 ;  /* 0x00000009000f7213 */ /* 0x000fe20000000000 */
[C---:B------:R-:W-:Y:S01]  /*0af0*/  VIADD R26, R16.reuse, 0x10 ;  /* 0x00000010101a7836 */ /* 0x040fe20000000000 */
[----:B------:R-:W-:Y:S01]  /*0b00*/  IABS R18, R20 ;  /* 0x0000001400127213 */ /* 0x000fe20000000000 */
[C---:B------:R-:W-:Y:S01]  /*0b10*/  VIADD R24, R16.reuse, 0x12 ;  /* 0x0000001210187836 */ /* 0x040fe20000000000 */
[----:B------:R-:W-:Y:S01]  /*0b20*/  IABS R19, R22 ;  /* 0x0000001600137213 */ /* 0x000fe20000000000 */
[C---:B------:R-:W-:Y:S01]  /*0b30*/  VIADD R28, R16.reuse, 0xe ;  /* 0x0000000e101c7836 */ /* 0x040fe20000000000 */
[----:B------:R-:W-:Y:S01]  /*0b40*/  IABS R53, R26 ;  /* 0x0000001a00357213 */ /* 0x000fe20000000000 */
[----:B-1----:R1:W2:Y:S01]  /*0b50*/  MUFU.RCP R8, R6 ;  /* 0x0000000600087308 */ /* 0x0022a20000001000 */
[----:B------:R-:W-:Y:S01]  /*0b60*/  IABS R51, R24 ;  /* 0x0000001800337213 */ /* 0x000fe20000000000 */
[C---:B------:R-:W-:Y:S01]  /*0b70*/  VIADD R30, R16.reuse, 0xc ;  /* 0x0000000c101e7836 */ /* 0x040fe20000000000 */
[----:B------:R-:W-:Y:S01]  /*0b80*/  IABS R55, R28 ;  /* 0x0000001c00377213 */ /* 0x000fe20000000000 */
[C---:B------:R-:W-:Y:S01]  /*0b90*/  VIADD R32, R16.reuse, 0xa ;  /* 0x0000000a10207836 */ /* 0x040fe20000000000 */
[----:B------:R-:W-:Y:S01]  /*0ba0*/  CS2R R80, SRZ ;  /* 0x0000000000507805 */ /* 0x000fe2000001ff00 */
[C---:B------:R-:W-:Y:S01]  /*0bb0*/  VIADD R34, R16.reuse, 0x4 ;  /* 0x0000000410227836 */ /* 0x040fe20000000000 */
[----:B------:R-:W-:Y:S01]  /*0bc0*/  IABS R57, R30 ;  /* 0x0000001e00397213 */ /* 0x000fe20000000000 */
[----:B------:R-:W-:Y:S01]  /*0bd0*/  VIADD R36, R16, 0x2 ;  /* 0x0000000210247836 */ /* 0x000fe20000000000 */
[----:B------:R-:W-:Y:S01]  /*0be0*/  IABS R59, R32 ;  /* 0x00000020003b7213 */ /* 0x000fe20000000000 */
[----:B0-----:R-:W-:Y:S01]  /*0bf0*/  VIADD R7, R10, 0xffffffe ;  /* 0x0ffffffe0a077836 */ /* 0x001fe20000000000 */
[----:B------:R-:W-:Y:S01]  /*0c00*/  IABS R65, R34 ;  /* 0x0000002200417213 */ /* 0x000fe20000000000 */
[----:B-1----:R-:W-:Y:S01]  /*0c10*/  IMAD.MOV.U32 R6, RZ, RZ, RZ ;  /* 0x000000ffff067224 */ /* 0x002fe200078e00ff */
[----:B------:R-:W-:-:S02]  /*0c20*/  IABS R67, R36 ;  /* 0x0000002400437213 */ /* 0x000fc40000000000 */
[----:B------:R-:W-:Y:S02]  /*0c30*/  CS2R R82, SRZ ;  /* 0x0000000000527805 */ /* 0x000fe4000001ff00 */
[----:B------:R-:W-:Y:S01]  /*0c40*/  CS2R R84, SRZ ;  /* 0x0000000000547805 */ /* 0x000fe2000001ff00 */
[----:B------:R-:W0:Y:S01]  /*0c50*/  F2I.FTZ.U32.TRUNC.NTZ R7, R7 ;  /* 0x0000000700077305 */ /* 0x000e22000021f000 */
[----:B--2---:R-:W-:Y:S01]  /*0c60*/  VIADD R8, R8, 0xffffffe ;  /* 0x0ffffffe08087836 */ /* 0x004fe20000000000 */
        /* <DEDUP_REMOVED lines=12> */
[----:B------:R-:W-:Y:S01]  /*0d30*/  CS2R R110, SRZ ;  /* 0x00000000006e7805 */ /* 0x000fe2000001ff00 */
[----:B0-----:R-:W-:Y:S01]  /*0d40*/  IMAD.MOV R11, RZ, RZ, -R7 ;  /* 0x000000ffff0b7224 */ /* 0x001fe200078e0a07 */
[----:B------:R-:W-:Y:S02]  /*0d50*/  CS2R R112, SRZ ;  /* 0x0000000000707805 */ /* 0x000fe4000001ff00 */
[----:B------:R-:W-:Y:S02]  /*0d60*/  CS2R R114, SRZ ;  /* 0x0000000000727805 */ /* 0x000fe4000001ff00 */
[----:B------:R-:W-:Y:S01]  /*0d70*/  CS2R R116, SRZ ;  /* 0x0000000000747805 */ /* 0x000fe2000001ff00 */
[----:B------:R-:W-:Y:S01]  /*0d80*/  IMAD R11, R11, R14, RZ ;  /* 0x0000000e0b0b7224 */ /* 0x000fe200078e02ff */
[----:B------:R-:W-:-:S02]  /*0d90*/  CS2R R118, SRZ ;  /* 0x0000000000767805 */ /* 0x000fc4000001ff00 */
[----:B------:R-:W-:Y:S02]  /*0da0*/  CS2R R120, SRZ ;  /* 0x0000000000787805 */ /* 0x000fe4000001ff00 */
[----:B------:R-:W-:Y:S01]  /*0db0*/  CS2R R122, SRZ ;  /* 0x00000000007a7805 */ /* 0x000fe2000001ff00 */
[----:B------:R-:W-:Y:S01]  /*0dc0*/  IMAD.HI.U32 R10, R7, R11, R6 ;  /* 0x0000000b070a7227 */ /* 0x000fe200078e0006 */
[----:B------:R-:W-:Y:S01]  /*0dd0*/  CS2R R124, SRZ ;  /* 0x00000000007c7805 */ /* 0x000fe2000001ff00 */
[----:B------:R-:W0:Y:S01]  /*0de0*/  F2I.FTZ.U32.TRUNC.NTZ R7, R8 ;  /* 0x0000000800077305 */ /* 0x000e22000021f000 */
[----:B------:R-:W-:Y:S01]  /*0df0*/  CS2R R126, SRZ ;  /* 0x00000000007e7805 */ /* 0x000fe2000001ff00 */
[----:B------:R-:W-:Y:S01]  /*0e00*/  IMAD.MOV.U32 R11, RZ, RZ, R12 ;  /* 0x000000ffff0b7224 */ /* 0x000fe200078e000c */
[----:B------:R-:W-:Y:S02]  /*0e10*/  CS2R R128, SRZ ;  /* 0x0000000000807805 */ /* 0x000fe4000001ff00 */
[----:B------:R-:W-:-:S02]  /*0e20*/  CS2R R130, SRZ ;  /* 0x0000000000827805 */ /* 0x000fc4000001ff00 */
[----:B------:R-:W-:Y:S01]  /*0e30*/  CS2R R132, SRZ ;  /* 0x0000000000847805 */ /* 0x000fe2000001ff00 */
[C---:B------:R-:W-:Y:S01]  /*0e40*/  IMAD.HI.U32 R6, R10.reuse, R11, RZ ;  /* 0x0000000b0a067227 */ /* 0x040fe200078e00ff */
[----:B------:R-:W-:Y:S02]  /*0e50*/  CS2R R134, SRZ ;  /* 0x0000000000867805 */ /* 0x000fe4000001ff00 */
[----:B------:R-:W-:Y:S02]  /*0e60*/  CS2R R136, SRZ ;  /* 0x0000000000887805 */ /* 0x000fe4000001ff00 */
[----:B------:R-:W-:Y:S01]  /*0e70*/  CS2R R138, SRZ ;  /* 0x00000000008a7805 */ /* 0x000fe2000001ff00 */
[----:B------:R-:W-:Y:S01]  /*0e80*/  IMAD.MOV R6, RZ, RZ, -R6 ;  /* 0x000000ffff067224 */ /* 0x000fe200078e0a06 */
[----:B------:R-:W-:Y:S01]  /*0e90*/  CS2R R140, SRZ ;  /* 0x00000000008c7805 */ /* 0x000fe2000001ff00 */
[----:B------:R-:W-:Y:S01]  /*0ea0*/  IMAD.HI.U32 R10, R10, R13, RZ ;  /* 0x0000000d0a0a7227 */ /* 0x000fe200078e00ff */
[----:B------:R-:W-:-:S03]  /*0eb0*/  CS2R R142, SRZ ;  /* 0x00000000008e7805 */ /* 0x000fc6000001ff00 */
[----:B------:R-:W-:Y:S02]  /*0ec0*/  IMAD R12, R14, R6, R11 ;  /* 0x000000060e0c7224 */ /* 0x000fe400078e020b */
[----:B------:R-:W-:Y:S02]  /*0ed0*/  IMAD.MOV R10, RZ, RZ, -R10 ;  /* 0x000000ffff0a7224 */ /* 0x000fe400078e0a0a */
[----:B------:R-:W-:Y:S01]  /*0ee0*/  VIADD R6, R16, 0x3e ;  /* 0x0000003e10067836 */ /* 0x000fe20000000000 */
[C---:B------:R-:W-:Y:S01]  /*0ef0*/  ISETP.GT.U32.AND P0, PT, R14.reuse, R12, PT ;  /* 0x0000000c0e00720c */ /* 0x040fe20003f04070 */
[----:B------:R-:W-:Y:S02]  /*0f00*/  IMAD R13, R14, R10, R13 ;  /* 0x0000000a0e0d7224 */ /* 0x000fe400078e020d */
[--C-:B0-----:R-:W-:Y:S01]  /*0f10*/  IMAD.MOV R11, RZ, RZ, -R7.reuse ;  /* 0x000000ffff0b7224 */ /* 0x101fe200078e0a07 */
[----:B------:R-:W-:Y:S01]  /*0f20*/  ISETP.GE.AND P5, PT, R6, RZ, PT ;  /* 0x000000ff0600720c */ /* 0x000fe20003fa6270 */
[----:B------:R-:W-:Y:S01]  /*0f30*/  VIADD R8, R16, 0x3a ;  /* 0x0000003a10087836 */ /* 0x000fe20000000000 */
[----:B------:R-:W-:Y:S01]  /*0f40*/  IABS R10, R6 ;  /* 0x00000006000a7213 */ /* 0x000fe20000000000 */
[----:B------:R-:W-:Y:S01]  /*0f50*/  IMAD R9, R11, R0, RZ ;  /* 0x000000000b097224 */ /* 0x000fe200078e02ff */
[----:B------:R-:W-:Y:S01]  /*0f60*/  ISETP.GT.U32.AND P3, PT, R14, R13, PT ;  /* 0x0000000d0e00720c */ /* 0x000fe20003f64070 */
[----:B------:R-:W-:Y:S01]  /*0f70*/  IMAD.MOV.U32 R6, RZ, RZ, RZ ;  /* 0x000000ffff067224 */ /* 0x000fe200078e00ff */
[----:B------:R-:W-:Y:S01]  /*0f80*/  IABS R17, R8 ;  /* 0x0000000800117213 */ /* 0x000fe20000000000 */
[----:B------:R-:W-:Y:S01]  /*0f90*/  IMAD.MOV.U32 R11, RZ, RZ, R10 ;  /* 0x000000ffff0b7224 */ /* 0x000fe200078e000a */
[----:B------:R-:W-:Y:S01]  /*0fa0*/  ISETP.GE.AND P2, PT, R8, RZ, PT ;  /* 0x000000ff0800720c */ /* 0x000fe20003f46270 */
[----:B------:R-:W-:-:S04]  /*0fb0*/  IMAD.HI.U32 R6, R7, R9, R6 ;  /* 0x0000000907067227 */ /* 0x000fc800078e0006 */
[----:B------:R-:W-:Y:S02]  /*0fc0*/  @!P0 IMAD.IADD R12, R12, 0x1, -R14 ;  /* 0x000000010c0c8824 */ /* 0x000fe400078e0a0e */
[----:B------:R-:W-:-:S03]  /*0fd0*/  IMAD.HI.U32 R7, R6, R11, RZ ;  /* 0x0000000b06077227 */ /* 0x000fc600078e00ff */
[----:B------:R-:W-:Y:S01]  /*0fe0*/  ISETP.GT.U32.AND P0, PT, R14, R12, PT ;  /* 0x0000000c0e00720c */ /* 0x000fe20003f04070 */
[----:B------:R-:W-:Y:S01]  /*0ff0*/  @!P3 IMAD.IADD R13, R13, 0x1, -R14 ;  /* 0x000000010d0db824 */ /* 0x000fe200078e0a0e */
[----:B------:R-:W-:Y:S01]  /*1000*/  ISETP.GE.AND P3, PT, R168, RZ, PT ;  /* 0x000000ffa800720c */ /* 0x000fe20003f66270 */
[----:B------:R-:W-:Y:S02]  /*1010*/  IMAD.MOV R7, RZ, RZ, -R7 ;  /* 0x000000ffff077224 */ /* 0x000fe400078e0a07 */
[----:B------:R-:W-:Y:S01]  /*1020*/  IMAD.HI.U32 R8, R6, R15, RZ ;  /* 0x0000000f06087227 */ /* 0x000fe200078e00ff */
[----:B------:R-:W-:-:S03]  /*1030*/  ISETP.GT.U32.AND P6, PT, R14, R13, PT ;  /* 0x0000000d0e00720c */ /* 0x000fc60003fc4070 */
[----:B------:R-:W-:Y:S02]  /*1040*/  IMAD R7, R0, R7, R11 ;  /* 0x0000000700077224 */ /* 0x000fe400078e020b */
[----:B------:R-:W-:-:S04]  /*1050*/  IMAD.HI.U32 R9, R6, R17, RZ ;  /* 0x0000001106097227 */ /* 0x000fc800078e00ff */
[----:B------:R-:W-:Y:S01]  /*1060*/  @!P0 IMAD.IADD R12, R12, 0x1, -R14 ;  /* 0x000000010c0c8824 */ /* 0x000fe200078e0a0e */
[C---:B------:R-:W-:Y:S01]  /*1070*/  ISETP.GT.U32.AND P0, PT, R0.reuse, R7, PT ;  /* 0x000000070000720c */ /* 0x040fe20003f04070 */
[----:B------:R-:W-:Y:S02]  /*1080*/  IMAD.MOV R8, RZ, RZ, -R8 ;  /* 0x000000ffff087224 */ /* 0x000fe400078e0a08 */
[----:B------:R-:W-:Y:S02]  /*1090*/  IMAD.MOV R10, RZ, RZ, -R9 ;  /* 0x000000ffff0a7224 */ /* 0x000fe400078e0a09 */
[----:B------:R-:W-:Y:S02]  /*10a0*/  IMAD R9, R0, R8, R15 ;  /* 0x0000000800097224 */ /* 0x000fe400078e020f */
[----:B------:R-:W-:Y:S02]  /*10b0*/  IMAD.MOV.U32 R15, RZ, RZ, R18 ;  /* 0x000000ffff0f7224 */ /* 0x000fe400078e0012 */
[----:B------:R-:W-:Y:S01]  /*10c0*/  @!P6 IMAD.IADD R13, R13, 0x1, -R14 ;  /* 0x000000010d0de824 */ /* 0x000fe200078e0a0e */
[----:B------:R-:W-:Y:S01]  /*10d0*/  ISETP.NE.AND P6, PT, R4, RZ, PT ;  /* 0x000000ff0400720c */ /* 0x000fe20003fc5270 */
[----:B------:R-:W-:Y:S01]  /*10e0*/  IMAD R11, R0, R10, R17 ;  /* 0x0000000a000b7224 */ /* 0x000fe200078e0211 */
[----:B------:R-:W-:Y:S01]  /*10f0*/  LOP3.LUT R17, RZ, R4, RZ, 0x33, !PT ;  /* 0x00000004ff117212 */ /* 0x000fe200078e33ff */
[----:B------:R-:W-:-:S04]  /*1100*/  IMAD.HI.U32 R8, R6, R15, RZ ;  /* 0x0000000f06087227 */ /* 0x000fc800078e00ff */
[----:B------:R-:W-:Y:S02]  /*1110*/  IMAD.MOV.U32 R166, RZ, RZ, R13 ;  /* 0x000000ffffa67224 */ /* 0x000fe400078e000d */
[----:B------:R-:W-:Y:S01]  /*1120*/  @!P3 IMAD.MOV R12, RZ, RZ, -R12 ;  /* 0x000000ffff0cb224 */ /* 0x000fe200078e0a0c */
[----:B------:R-:W-:Y:S01]  /*1130*/  ISETP.GT.U32.AND P3, PT, R0, R9, PT ;  /* 0x000000090000720c */ /* 0x000fe20003f64070 */
[----:B------:R-:W-:Y:S02]  /*1140*/  @!P0 IMAD.IADD R7, R7, 0x1, -R0 ;  /* 0x0000000107078824 */ /* 0x000fe400078e0a00 */
[----:B------:R-:W-:Y:S01]  /*1150*/  IMAD.HI.U32 R10, R6, R19, RZ ;  /* 0x00000013060a7227 */ /* 0x000fe200078e00ff */
[----:B------:R-:W-:Y:S02]  /*1160*/  SEL R167, R17, R12, !P6 ;  /* 0x0000000c11a77207 */ /* 0x000fe40007000000 */
[----:B------:R-:W-:Y:S01]  /*1170*/  ISETP.GT.U32.AND P0, PT, R0, R7, PT ;  /* 0x000000070000720c */ /* 0x000fe20003f04070 */
[----:B------:R-:W-:-:S02]  /*1180*/  IMAD.MOV R8, RZ, RZ, -R8 ;  /* 0x000000ffff087224 */ /* 0x000fc400078e0a08 */
[----:B------:R-:W-:Y:S01]  /*1190*/  @!P4 IMAD.MOV R166, RZ, RZ, -R166 ;  /* 0x000000ffffa6c224 */ /* 0x000fe200078e0aa6 */
[C---:B------:R-:W-:Y:S01]  /*11a0*/  ISETP.GT.U32.AND P4, PT, R0.reuse, R11, PT ;  /* 0x0000000b0000720c */ /* 0x040fe20003f84070 */
[----:B------:R-:W-:Y:S02]  /*11b0*/  IMAD.MOV R10, RZ, RZ, -R10 ;  /* 0x000000ffff0a7224 */ /* 0x000fe400078e0a0a */
[C---:B------:R-:W-:Y:S01]  /*11c0*/  IMAD R13, R0.reuse, R8, R15 ;  /* 0x00000008000d7224 */ /* 0x040fe200078e020f */
[----:B------:R-:W-:Y:S01]  /*11d0*/  SEL R166, R17, R166, !P6 ;  /* 0x000000a611a67207 */ /* 0x000fe20007000000 */
[----:B------:R-:W-:Y:S02]  /*11e0*/  IMAD R15, R0, R10, R19 ;  /* 0x0000000a000f7224 */ /* 0x000fe400078e0213 */
[----:B------:R-:W-:Y:S01]  /*11f0*/  VIADD R10, R16, 0x34 ;  /* 0x00000034100a7836 */ /* 0x000fe20000000000 */
[----:B------:R-:W-:Y:S01]  /*1200*/  ISETP.GT.U32.AND P6, PT, R0, R13, PT ;  /* 0x0000000d0000720c */ /* 0x000fe20003fc4070 */
[----:B------:R-:W-:-:S02]  /*1210*/  VIADD R12, R16, 0x32 ;  /* 0x00000032100c7836 */ /* 0x000fc40000000000 */
[--C-:B------:R-:W-:Y:S01]  /*1220*/  @!P3 IMAD.IADD R9, R9, 0x1, -R0.reuse ;  /* 0x000000010909b824 */ /* 0x100fe200078e0a00 */
[----:B------:R-:W-:Y:S01]  /*1230*/  IABS R17, R10 ;  /* 0x0000000a00117213 */ /* 0x000fe20000000000 */
[--C-:B------:R-:W-:Y:S01]  /*1240*/  @!P4 IMAD.IADD R11, R11, 0x1, -R0.reuse ;  /* 0x000000010b0bc824 */ /* 0x100fe200078e0a00 */
[----:B------:R-:W-:Y:S01]  /*1250*/  IABS R19, R12 ;  /* 0x0000000c00137213 */ /* 0x000fe20000000000 */
[----:B------:R-:W-:Y:S01]  /*1260*/  @!P0 IMAD.IADD R7, R7, 0x1, -R0 ;  /* 0x0000000107078824 */ /* 0x000fe200078e0a00 */
[----:B------:R-:W-:Y:S01]  /*1270*/  ISETP.GT.U32.AND P4, PT, R0, R9, PT ;  /* 0x000000090000720c */ /* 0x000fe20003f84070 */
[----:B------:R-:W-:Y:S01]  /*1280*/  IMAD.HI.U32 R4, R6, R17, RZ ;  /* 0x0000001106047227 */ /* 0x000fe200078e00ff */
[C---:B------:R-:W-:Y:S02]  /*1290*/  ISETP.GT.U32.AND P0, PT, R0.reuse, R15, PT ;  /* 0x0000000f0000720c */ /* 0x040fe40003f04070 */
[----:B------:R-:W-:Y:S01]  /*12a0*/  ISETP.GT.U32.AND P3, PT, R0, R11, PT ;  /* 0x0000000b0000720c */ /* 0x000fe20003f64070 */
[----:B------:R-:W-:-:S02]  /*12b0*/  VIADD R14, R16, 0x30 ;  /* 0x00000030100e7836 */ /* 0x000fc40000000000 */
[----:B------:R-:W-:-:S03]  /*12c0*/  IMAD.HI.U32 R8, R6, R19, RZ ;  /* 0x0000001306087227 */ /* 0x000fc600078e00ff */
[----:B------:R-:W-:Y:S01]  /*12d0*/  IABS R21, R14 ;  /* 0x0000000e00157213 */ /* 0x000fe20000000000 */
[----:B------:R-:W-:Y:S02]  /*12e0*/  IMAD.MOV R4, RZ, RZ, -R4 ;  /* 0x000000ffff047224 */ /* 0x000fe400078e0a04 */
[----:B------:R-:W-:Y:S02]  /*12f0*/  VIADD R18, R16, 0x2e ;  /* 0x0000002e10127836 */ /* 0x000fe40000000000 */
[----:B------:R-:W-:Y:S02]  /*1300*/  IMAD.MOV R8, RZ, RZ, -R8 ;  /* 0x000000ffff087224 */ /* 0x000fe400078e0a08 */
[C---:B------:R-:W-:Y:S01]  /*1310*/  IMAD R17, R0.reuse, R4, R17 ;  /* 0x0000000400117224 */ /* 0x040fe200078e0211 */
[----:B------:R-:W-:Y:S01]  /*1320*/  IABS R23, R18 ;  /* 0x0000001200177213 */ /* 0x000fe20000000000 */
[C---:B------:R-:W-:Y:S02]  /*1330*/  IMAD R19, R0.reuse, R8, R19 ;  /* 0x0000000800137224 */ /* 0x040fe400078e0213 */
[--C-:B------:R-:W-:Y:S01]  /*1340*/  @!P4 IMAD.IADD R9, R9, 0x1, -R0.reuse ;  /* 0x000000010909c824 */ /* 0x100fe200078e0a00 */
[----:B------:R-:W-:Y:S01]  /*1350*/  ISETP.GT.U32.AND P4, PT, R0, R17, PT ;  /* 0x000000110000720c */ /* 0x000fe20003f84070 */
[----:B------:R-:W-:Y:S01]  /*1360*/  @!P0 IMAD.IADD R15, R15, 0x1, -R0 ;  /* 0x000000010f0f8824 */ /* 0x000fe200078e0a00 */
[----:B------:R-:W-:Y:S01]  /*1370*/  ISETP.GE.AND P0, PT, R22, RZ, PT ;  /* 0x000000ff1600720c */ /* 0x000fe20003f06270 */
[----:B------:R-:W-:-:S04]  /*1380*/  IMAD.HI.U32 R4, R6, R21, RZ ;  /* 0x0000001506047227 */ /* 0x000fc800078e00ff */
[----:B------:R-:W-:Y:S01]  /*1390*/  @!P6 IMAD.IADD R13, R13, 0x1, -R0 ;  /* 0x000000010d0de824 */ /* 0x000fe200078e0a00 */
[C---:B------:R-:W-:Y:S01]  /*13a0*/  ISETP.GT.U32.AND P6, PT, R0.reuse, R19, PT ;  /* 0x000000130000720c */ /* 0x040fe20003fc4070 */
[----:B------:R-:W-:Y:S01]  /*13b0*/  @!P5 IMAD.MOV R7, RZ, RZ, -R7 ;  /* 0x000000ffff07d224 */ /* 0x000fe200078e0a07 */
[----:B------:R-:W-:Y:S01]  /*13c0*/  ISETP.GT.U32.AND P5, PT, R0, R15, PT ;  /* 0x0000000f0000720c */ /* 0x000fe20003fa4070 */
[----:B------:R-:W-:-:S04]  /*13d0*/  IMAD.HI.U32 R8, R6, R23, RZ ;  /* 0x0000001706087227 */ /* 0x000fc800078e00ff */
[----:B------:R-:W-:Y:S02]  /*13e0*/  IMAD.MOV R4, RZ, RZ, -R4 ;  /* 0x000000ffff047224 */ /* 0x000fe400078e0a04 */
[----:B------:R-:W-:Y:S01]  /*13f0*/  @!P3 IMAD.IADD R11, R11, 0x1, -R0 ;  /* 0x000000010b0bb824 */ /* 0x000fe200078e0a00 */
[----:B------:R-:W-:Y:S01]  /*1400*/  ISETP.GE.AND P3, PT, R20, RZ, PT ;  /* 0x000000ff1400720c */ /* 0x000fe20003f66270 */
[----:B------:R-:W-:Y:S02]  /*1410*/  IMAD.MOV R8, RZ, RZ, -R8 ;  /* 0x000000ffff087224 */ /* 0x000fe400078e0a08 */
[----:B------:R-:W-:Y:S02]  /*1420*/  VIADD R20, R16, 0x2c ;  /* 0x0000002c10147836 */ /* 0x000fe40000000000 */
[C---:B------:R-:W-:Y:S02]  /*1430*/  IMAD R21, R0.reuse, R4, R21 ;  /* 0x0000000400157224 */ /* 0x040fe400078e0215 */
[C---:B------:R-:W-:Y:S01]  /*1440*/  IMAD R23, R0.reuse, R8, R23 ;  /* 0x0000000800177224 */ /* 0x040fe200078e0217 */
[----:B------:R-:W-:Y:S01]  /*1450*/  IABS R25, R20 ;  /* 0x0000001400197213 */ /* 0x000fe20000000000 */
[--C-:B------:R-:W-:Y:S01]  /*1460*/  @!P4 IMAD.IADD R17, R17, 0x1, -R0.reuse ;  /* 0x000000011111c824 */ /* 0x100fe200078e0a00 */
[C---:B------:R-:W-:Y:S01]  /*1470*/  ISETP.GT.U32.AND P4, PT, R0.reuse, R13, PT ;  /* 0x0000000d0000720c */ /* 0x040fe20003f84070 */
[----:B------:R-:W-:Y:S01]  /*1480*/  @!P2 IMAD.MOV R11, RZ, RZ, -R11 ;  /* 0x000000ffff0ba224 */ /* 0x000fe200078e0a0b */
[C---:B------:R-:W-:Y:S01]  /*1490*/  ISETP.GT.U32.AND P2, PT, R0.reuse, R21, PT ;  /* 0x000000150000720c */ /* 0x040fe20003f44070 */
[--C-:B------:R-:W-:Y:S01]  /*14a0*/  @!P6 IMAD.IADD R19, R19, 0x1, -R0.reuse ;  /* 0x000000011313e824 */ /* 0x100fe200078e0a00 */
[C---:B------:R-:W-:Y:S01]  /*14b0*/  ISETP.GT.U32.AND P6, PT, R0.reuse, R17, PT ;  /* 0x000000110000720c */ /* 0x040fe20003fc4070 */
[----:B------:R-:W-:Y:S01]  /*14c0*/  @!P5 IMAD.IADD R15, R15, 0x1, -R0 ;  /* 0x000000010f0fd824 */ /* 0x000fe200078e0a00 */
[----:B------:R-:W-:Y:S01]  /*14d0*/  ISETP.GT.U32.AND P5, PT, R0, R23, PT ;  /* 0x000000170000720c */ /* 0x000fe20003fa4070 */
[----:B------:R-:W-:-:S04]  /*14e0*/  IMAD.HI.U32 R4, R6, R25, RZ ;  /* 0x0000001906047227 */ /* 0x000fc800078e00ff */
[----:B------:R-:W-:Y:S01]  /*14f0*/  @!P1 IMAD.MOV R9, RZ, RZ, -R9 ;  /* 0x000000ffff099224 */ /* 0x000fe200078e0a09 */
[----:B------:R-:W-:Y:S01]  /*1500*/  ISETP.GT.U32.AND P1, PT, R0, R19, PT ;  /* 0x000000130000720c */ /* 0x000fe20003f24070 */
[----:B------:R-:W-:Y:S02]  /*1510*/  IMAD.MOV R8, RZ, RZ, -R4 ;  /* 0x000000ffff087224 */ /* 0x000fe400078e0a04 */
[----:B------:R-:W-:Y:S02]  /*1520*/  VIADD R22, R16, 0x2a ;  /* 0x0000002a10167836 */ /* 0x000fe40000000000 */
[--C-:B------:R-:W-:Y:S01]  /*1530*/  @!P4 IMAD.IADD R13, R13, 0x1, -R0.reuse ;  /* 0x000000010d0dc824 */ /* 0x100fe200078e0a00 */
[----:B------:R-:W-:Y:S01]  /*1540*/  ISETP.GE.AND P4, PT, R10, RZ, PT ;  /* 0x000000ff0a00720c */ /* 0x000fe20003f86270 */
[--C-:B------:R-:W-:Y:S01]  /*1550*/  @!P2 IMAD.IADD R21, R21, 0x1, -R0.reuse ;  /* 0x000000011515a824 */ /* 0x100fe200078e0a00 */
[----:B------:R-:W-:Y:S01]  /*1560*/  IABS R27, R22 ;  /* 0x00000016001b7213 */ /* 0x000fe20000000000 */
[----:B------:R-:W-:Y:S01]  /*1570*/  IMAD R25, R0, R8, R25 ;  /* 0x0000000800197224 */ /* 0x000fe200078e0219 */
[----:B------:R-:W-:Y:S01]  /*1580*/  ISETP.GE.AND P2, PT, R18, RZ, PT ;  /* 0x000000ff1200720c */ /* 0x000fe20003f46270 */
[----:B------:R-:W-:-:S02]  /*1590*/  @!P5 IMAD.IADD R23, R23, 0x1, -R0 ;  /* 0x000000011717d824 */ /* 0x000fc400078e0a00 */
[----:B------:R-:W-:Y:S01]  /*15a0*/  @!P3 IMAD.MOV R13, RZ, RZ, -R13 ;  /* 0x000000ffff0db224 */ /* 0x000fe200078e0a0d */
[C---:B------:R-:W-:Y:S01]  /*15b0*/  ISETP.GT.U32.AND P3, PT, R0.reuse, R21, PT ;  /* 0x000000150000720c */ /* 0x040fe20003f64070 */
[----:B------:R-:W-:Y:S01]  /*15c0*/  @!P1 IMAD.IADD R19, R19, 0x1, -R0 ;  /* 0x0000000113139824 */ /* 0x000fe200078e0a00 */
[----:B------:R-:W-:Y:S01]  /*15d0*/  ISETP.GT.U32.AND P5, PT, R0, R25, PT ;  /* 0x000000190000720c */ /* 0x000fe20003fa4070 */
[----:B------:R-:W-:Y:S01]  /*15e0*/  VIADD R10, R16, 0x28 ;  /* 0x00000028100a7836 */ /* 0x000fe20000000000 */
[----:B------:R-:W-:Y:S01]  /*15f0*/  ISETP.GE.AND P1, PT, R14, RZ, PT ;  /* 0x000000ff0e00720c */ /* 0x000fe20003f26270 */
[----:B------:R-:W-:-:S03]  /*1600*/  IMAD.HI.U32 R4, R6, R27, RZ ;  /* 0x0000001b06047227 */ /* 0x000fc600078e00ff */
[----:B------:R-:W-:Y:S01]  /*1610*/  IABS R29, R10 ;  /* 0x0000000a001d7213 */ /* 0x000fe20000000000 */
[----:B------:R-:W-:Y:S01]  /*1620*/  @!P6 IMAD.IADD R17, R17, 0x1, -R0 ;  /* 0x000000011111e824 */ /* 0x000fe200078e0a00 */
[----:B------:R-:W-:Y:S01]  /*1630*/  ISETP.GE.AND P6, PT, R12, RZ, PT ;  /* 0x000000ff0c00720c */ /* 0x000fe20003fc6270 */
[----:B------:R-:W-:Y:S02]  /*1640*/  IMAD.MOV R4, RZ, RZ, -R4 ;  /* 0x000000ffff047224 */ /* 0x000fe400078e0a04 */
[--C-:B------:R-:W-:Y:S01]  /*1650*/  @!P3 IMAD.IADD R21, R21, 0x1, -R0.reuse ;  /* 0x000000011515b824 */ /* 0x100fe200078e0a00 */
[----:B------:R-:W-:Y:S01]  /*1660*/  ISETP.GE.AND P3, PT, R22, RZ, PT ;  /* 0x000000ff1600720c */ /* 0x000fe20003f66270 */
[----:B------:R-:W-:Y:S02]  /*1670*/  IMAD R27, R0, R4, R27 ;  /* 0x00000004001b7224 */ /* 0x000fe400078e021b */
[----:B------:R-:W-:Y:S02]  /*1680*/  VIADD R8, R16, 0x26 ;  /* 0x0000002610087836 */ /* 0x000fe40000000000 */
[----:B------:R-:W-:-:S02]  /*1690*/  @!P5 IMAD.IADD R25, R25, 0x1, -R0 ;  /* 0x000000011919d824 */ /* 0x000fc400078e0a00 */
[----:B------:R-:W-:Y:S01]  /*16a0*/  IMAD.HI.U32 R4, R6, R29, RZ ;  /* 0x0000001d06047227 */ /* 0x000fe200078e00ff */
[----:B------:R-:W-:Y:S02]  /*16b0*/  IABS R31, R8 ;  /* 0x00000008001f7213 */ /* 0x000fe40000000000 */
[----:B------:R-:W-:Y:S01]  /*16c0*/  ISETP.GE.AND P5, PT, R8, RZ, PT ;  /* 0x000000ff0800720c */ /* 0x000fe20003fa6270 */
[----:B------:R-:W-:Y:S01]  /*16d0*/  @!P1 IMAD.MOV R21, RZ, RZ, -R21 ;  /* 0x000000ffff159224 */ /* 0x000fe200078e0a15 */
[C---:B------:R-:W-:Y:S01]  /*16e0*/  ISETP.GT.U32.AND P1, PT, R0.reuse, R25, PT ;  /* 0x000000190000720c */ /* 0x040fe20003f24070 */
[----:B------:R-:W-:Y:S02]  /*16f0*/  IMAD.MOV R4, RZ, RZ, -R4 ;  /* 0x000000ffff047224 */ /* 0x000fe400078e0a04 */
[----:B------:R-:W-:Y:S01]  /*1700*/  @!P4 IMAD.MOV R17, RZ, RZ, -R17 ;  /* 0x000000ffff11c224 */ /* 0x000fe200078e0a11 */
[----:B------:R-:W-:Y:S01]  /*1710*/  ISETP.GT.U32.AND P4, PT, R0, R27, PT ;  /* 0x0000001b0000720c */ /* 0x000fe20003f84070 */
[----:B------:R-:W-:Y:S01]  /*1720*/  @!P6 IMAD.MOV R19, RZ, RZ, -R19 ;  /* 0x000000ffff13e224 */ /* 0x000fe200078e0a13 */
[----:B------:R-:W-:Y:S01]  /*1730*/  ISETP.GE.AND P6, PT, R20, RZ, PT ;  /* 0x000000ff1400720c */ /* 0x000fe20003fc6270 */
[----:B------:R-:W-:-:S02]  /*1740*/  IMAD R29, R0, R4, R29 ;  /* 0x00000004001d7224 */ /* 0x000fc400078e021d */
[----:B------:R-:W-:-:S04]  /*1750*/  IMAD.HI.U32 R4, R6, R31, RZ ;  /* 0x0000001f06047227 */ /* 0x000fc800078e00ff */
[----:B------:R-:W-:Y:S02]  /*1760*/  IMAD.MOV R4, RZ, RZ, -R4 ;  /* 0x000000ffff047224 */ /* 0x000fe400078e0a04 */
[----:B------:R-:W-:Y:S01]  /*1770*/  @!P0 IMAD.MOV R15, RZ, RZ, -R15 ;  /* 0x000000ffff0f8224 */ /* 0x000fe200078e0a0f */
[C---:B------:R-:W-:Y:S01]  /*1780*/  ISETP.GT.U32.AND P0, PT, R0.reuse, R23, PT ;  /* 0x000000170000720c */ /* 0x040fe20003f04070 */
[--C-:B------:R-:W-:Y:S01]  /*1790*/  @!P1 IMAD.IADD R25, R25, 0x1, -R0.reuse ;  /* 0x0000000119199824 */ /* 0x100fe200078e0a00 */
[C---:B------:R-:W-:Y:S01]  /*17a0*/  ISETP.GT.U32.AND P1, PT, R0.reuse, R29, PT ;  /* 0x0000001d0000720c */ /* 0x040fe20003f24070 */
[C---:B------:R-:W-:Y:S02]  /*17b0*/  IMAD R31, R0.reuse, R4, R31 ;  /* 0x00000004001f7224 */ /* 0x040fe400078e021f */
[----:B------:R-:W-:Y:S02]  /*17c0*/  @!P4 IMAD.IADD R27, R27, 0x1, -R0 ;  /* 0x000000011b1bc824 */ /* 0x000fe400078e0a00 */
[----:B------:R-:W-:Y:S01]  /*17d0*/  @!P6 IMAD.MOV R25, RZ, RZ, -R25 ;  /* 0x000000ffff19e224 */ /* 0x000fe200078e0a19 */
[----:B------:R-:W-:Y:S01]  /*17e0*/  ISETP.GT.U32.AND P6, PT, R0, R31, PT ;  /* 0x0000001f0000720c */ /* 0x000fe20003fc4070 */
[----:B------:R-:W-:Y:S01]  /*17f0*/  VIADD R8, R16, 0x24 ;  /* 0x0000002410087836 */ /* 0x000fe20000000000 */
[----:B------:R-:W-:Y:S01]  /*1800*/  ISETP.GT.U32.AND P4, PT, R0, R27, PT ;  /* 0x0000001b0000720c */ /* 0x000fe20003f84070 */
[----:B------:R-:W-:-:S02]  /*1810*/  VIADD R12, R16, 0x20 ;  /* 0x00000020100c7836 */ /* 0x000fc40000000000 */
[--C-:B------:R-:W-:Y:S01]  /*1820*/  @!P0 IMAD.IADD R23, R23, 0x1, -R0.reuse ;  /* 0x0000000117178824 */ /* 0x100fe200078e0a00 */
[----:B------:R-:W-:Y:S01]  /*1830*/  IABS R33, R8 ;  /* 0x0000000800217213 */ /* 0x000fe20000000000 */
[----:B------:R-:W-:Y:S01]  /*1840*/  VIADD R14, R16, 0x1e ;  /* 0x0000001e100e7836 */ /* 0x000fe20000000000 */
[----:B------:R-:W-:Y:S01]  /*1850*/  ISETP.GE.AND P0, PT, R10, RZ, PT ;  /* 0x000000ff0a00720c */ /* 0x000fe20003f06270 */
[----:B------:R-:W-:Y:S01]  /*1860*/  VIADD R10, R16, 0x22 ;  /* 0x00000022100a7836 */ /* 0x000fe20000000000 */
[----:B------:R-:W-:Y:S01]  /*1870*/  IABS R37, R12 ;  /* 0x0000000c00257213 */ /* 0x000fe20000000000 */
[----:B------:R-:W-:Y:S01]  /*1880*/  IMAD.HI.U32 R4, R6, R33, RZ ;  /* 0x0000002106047227 */ /* 0x000fe200078e00ff */
[----:B------:R-:W-:Y:S02]  /*1890*/  IABS R39, R14 ;  /* 0x0000000e00277213 */ /* 0x000fe40000000000 */
[----:B------:R-:W-:Y:S01]  /*18a0*/  IABS R35, R10 ;  /* 0x0000000a00237213 */ /* 0x000fe20000000000 */
[----:B------:R-:W-:-:S02]  /*18b0*/  @!P6 IMAD.IADD R31, R31, 0x1, -R0 ;  /* 0x000000011f1fe824 */ /* 0x000fc400078e0a00 */
[----:B------:R-:W-:Y:S01]  /*18c0*/  @!P4 IMAD.IADD R27, R27, 0x1, -R0 ;  /* 0x000000011b1bc824 */ /* 0x000fe200078e0a00 */
[----:B------:R-:W-:Y:S01]  /*18d0*/  ISETP.GE.AND P4, PT, R10, RZ, PT ;  /* 0x000000ff0a00720c */ /* 0x000fe20003f86270 */
[----:B------:R-:W-:Y:S01]  /*18e0*/  IMAD.MOV R10, RZ, RZ, -R4 ;  /* 0x000000ffff0a7224 */ /* 0x000fe200078e0a04 */
[----:B------:R-:W-:Y:S01]  /*18f0*/  ISETP.GT.U32.AND P6, PT, R0, R31, PT ;  /* 0x0000001f0000720c */ /* 0x000fe20003fc4070 */
[----:B------:R-:W-:-:S04]  /*1900*/  IMAD.HI.U32 R4, R6, R37, RZ ;  /* 0x0000002506047227 */ /* 0x000fc800078e00ff */
[----:B------:R-:W-:Y:S02]  /*1910*/  IMAD R33, R0, R10, R33 ;  /* 0x0000000a00217224 */ /* 0x000fe400078e0221 */
[----:B------:R-:W-:Y:S02]  /*1920*/  IMAD.MOV R10, RZ, RZ, -R4 ;  /* 0x000000ffff0a7224 */ /* 0x000fe400078e0a04 */
[----:B------:R-:W-:-:S04]  /*1930*/  IMAD.HI.U32 R4, R6, R39, RZ ;  /* 0x0000002706047227 */ /* 0x000fc800078e00ff */
[----:B------:R-:W-:Y:S02]  /*1940*/  @!P1 IMAD.IADD R29, R29, 0x1, -R0 ;  /* 0x000000011d1d9824 */ /* 0x000fe400078e0a00 */
[C---:B------:R-:W-:Y:S02]  /*1950*/  IMAD R37, R0.reuse, R10, R37 ;  /* 0x0000000a00257224 */ /* 0x040fe400078e0225 */
[----:B------:R-:W-:Y:S01]  /*1960*/  IMAD.MOV R4, RZ, RZ, -R4 ;  /* 0x000000ffff047224 */ /* 0x000fe200078e0a04 */
[C---:B------:R-:W-:Y:S01]  /*1970*/  ISETP.GT.U32.AND P1, PT, R0.reuse, R29, PT ;  /* 0x0000001d0000720c */ /* 0x040fe20003f24070 */
[----:B------:R-:W-:Y:S01]  /*1980*/  @!P6 IMAD.IADD R31, R31, 0x1, -R0 ;  /* 0x000000011f1fe824 */ /* 0x000fe200078e0a00 */
[C---:B------:R-:W-:Y:S01]  /*1990*/  ISETP.GT.U32.AND P6, PT, R0.reuse, R37, PT ;  /* 0x000000250000720c */ /* 0x040fe20003fc4070 */
[----:B------:R-:W-:Y:S02]  /*19a0*/  IMAD R39, R0, R4, R39 ;  /* 0x0000000400277224 */ /* 0x000fe400078e0227 */
[----:B------:R-:W-:-:S02]  /*19b0*/  @!P5 IMAD.MOV R31, RZ, RZ, -R31 ;  /* 0x000000ffff1fd224 */ /* 0x000fc400078e0a1f */
[----:B------:R-:W-:Y:S01]  /*19c0*/  @!P2 IMAD.MOV R23, RZ, RZ, -R23 ;  /* 0x000000ffff17a224 */ /* 0x000fe200078e0a17 */
[----:B------:R-:W-:Y:S01]  /*19d0*/  ISETP.GT.U32.AND P5, PT, R0, R39, PT ;  /* 0x000000270000720c */ /* 0x000fe20003fa4070 */
[----:B------:R-:W-:Y:S01]  /*19e0*/  VIADD R18, R16, 0x1a ;  /* 0x0000001a10127836 */ /* 0x000fe20000000000 */
[----:B------:R-:W-:Y:S01]  /*19f0*/  ISETP.GE.AND P2, PT, R8, RZ, PT ;  /* 0x000000ff0800720c */ /* 0x000fe20003f46270 */
[----:B------:R-:W-:-:S03]  /*1a00*/  IMAD.HI.U32 R8, R6, R35, RZ ;  /* 0x0000002306087227 */ /* 0x000fc600078e00ff */
[----:B------:R-:W-:Y:S01]  /*1a10*/  IABS R43, R18 ;  /* 0x00000012002b7213 */ /* 0x000fe20000000000 */
[----:B------:R-:W-:Y:S01]  /*1a20*/  @!P1 IMAD.IADD R29, R29, 0x1, -R0 ;  /* 0x000000011d1d9824 */ /* 0x000fe200078e0a00 */
[----:B------:R-:W-:Y:S01]  /*1a30*/  ISETP.GT.U32.AND P1, PT, R0, R33, PT ;  /* 0x000000210000720c */ /* 0x000fe20003f24070 */
[----:B------:R-:W-:Y:S02]  /*1a40*/  IMAD.MOV R8, RZ, RZ, -R8 ;  /* 0x000000ffff087224 */ /* 0x000fe400078e0a08 */
[----:B------:R-:W-:Y:S02]  /*1a50*/  VIADD R20, R16, 0x18 ;  /* 0x0000001810147836 */ /* 0x000fe40000000000 */
[--C-:B------:R-:W-:Y:S02]  /*1a60*/  @!P6 IMAD.IADD R37, R37, 0x1, -R0.reuse ;  /* 0x000000012525e824 */ /* 0x100fe400078e0a00 */
[C---:B------:R-:W-:Y:S01]  /*1a70*/  IMAD R35, R0.reuse, R8, R35 ;  /* 0x0000000800237224 */ /* 0x040fe200078e0223 */
[----:B------:R-:W-:Y:S01]  /*1a80*/  IABS R45, R20 ;  /* 0x00000014002d7213 */ /* 0x000fe20000000000 */
[----:B------:R-:W-:Y:S01]  /*1a90*/  @!P5 IMAD.IADD R39, R39, 0x1, -R0 ;  /* 0x000000012727d824 */ /* 0x000fe200078e0a00 */
[----:B------:R-:W-:Y:S01]  /*1aa0*/  ISETP.GT.U32.AND P6, PT, R0, R37, PT ;  /* 0x000000250000720c */ /* 0x000fe20003fc4070 */
[----:B------:R-:W-:-:S03]  /*1ab0*/  IMAD.HI.U32 R8, R6, R43, RZ ;  /* 0x0000002b06087227 */ /* 0x000fc600078e00ff */
[C---:B------:R-:W-:Y:S01]  /*1ac0*/  ISETP.GT.U32.AND P5, PT, R0.reuse, R39, PT ;  /* 0x000000270000720c */ /* 0x040fe20003fa4070 */
[----:B------:R-:W-:Y:S01]  /*1ad0*/  @!P0 IMAD.MOV R29, RZ, RZ, -R29 ;  /* 0x000000ffff1d8224 */ /* 0x000fe200078e0a1d */
[----:B------:R-:W-:Y:S01]  /*1ae0*/  ISETP.GT.U32.AND P0, PT, R0, R35, PT ;  /* 0x000000230000720c */ /* 0x000fe20003f04070 */
[----:B------:R-:W-:-:S04]  /*1af0*/  IMAD.HI.U32 R10, R6, R45, RZ ;  /* 0x0000002d060a7227 */ /* 0x000fc800078e00ff */
[----:B------:R-:W-:Y:S02]  /*1b00*/  IMAD.MOV R8, RZ, RZ, -R8 ;  /* 0x000000ffff087224 */ /* 0x000fe400078e0a08 */
[----:B------:R-:W-:Y:S02]  /*1b10*/  @!P1 IMAD.IADD R33, R33, 0x1, -R0 ;  /* 0x0000000121219824 */ /* 0x000fe400078e0a00 */
[----:B------:R-:W-:Y:S02]  /*1b20*/  IMAD.MOV R10, RZ, RZ, -R10 ;  /* 0x000000ffff0a7224 */ /* 0x000fe400078e0a0a */
[C---:B------:R-:W-:Y:S01]  /*1b30*/  IMAD R43, R0.reuse, R8, R43 ;  /* 0x00000008002b7224 */ /* 0x040fe200078e022b */
[----:B------:R-:W-:Y:S01]  /*1b40*/  ISETP.GT.U32.AND P1, PT, R0, R33, PT ;  /* 0x000000210000720c */ /* 0x000fe20003f24070 */
[----:B------:R-:W-:Y:S01]  /*1b50*/  @!P3 IMAD.MOV R27, RZ, RZ, -R27 ;  /* 0x000000ffff1bb224 */ /* 0x000fe200078e0a1b */
[----:B------:R-:W-:Y:S01]  /*1b60*/  ISETP.GE.AND P3, PT, R12, RZ, PT ;  /* 0x000000ff0c00720c */ /* 0x000fe20003f66270 */
[----:B------:R-:W-:-:S02]  /*1b70*/  VIADD R12, R16, 0x1c ;  /* 0x0000001c100c7836 */ /* 0x000fc40000000000 */
[C---:B------:R-:W-:Y:S02]  /*1b80*/  IMAD R45, R0.reuse, R10, R45 ;  /* 0x0000000a002d7224 */ /* 0x040fe400078e022d */
[--C-:B------:R-:W-:Y:S01]  /*1b90*/  @!P6 IMAD.IADD R37, R37, 0x1, -R0.reuse ;  /* 0x000000012525e824 */ /* 0x100fe200078e0a00 */
[C---:B------:R-:W-:Y:S01]  /*1ba0*/  ISETP.GT.U32.AND P6, PT, R0.reuse, R43, PT ;  /* 0x0000002b0000720c */ /* 0x040fe20003fc4070 */
[--C-:B------:R-:W-:Y:S01]  /*1bb0*/  @!P0 IMAD.IADD R35, R35, 0x1, -R0.reuse ;  /* 0x0000000123238824 */ /* 0x100fe200078e0a00 */
[----:B------:R-:W-:Y:S01]  /*1bc0*/  IABS R41, R12 ;  /* 0x0000000c00297213 */ /* 0x000fe20000000000 */
[----:B------:R-:W-:Y:S01]  /*1bd0*/  @!P5 IMAD.IADD R39, R39, 0x1, -R0 ;  /* 0x000000012727d824 */ /* 0x000fe200078e0a00 */
[----:B------:R-:W-:Y:S01]  /*1be0*/  ISETP.GT.U32.AND P5, PT, R0, R45, PT ;  /* 0x0000002d0000720c */ /* 0x000fe20003fa4070 */
[----:B------:R-:W-:Y:S01]  /*1bf0*/  VIADD R22, R16, 0x14 ;  /* 0x0000001410167836 */ /* 0x000fe20000000000 */
[----:B------:R-:W-:Y:S01]  /*1c00*/  ISETP.GT.U32.AND P0, PT, R0, R35, PT ;  /* 0x000000230000720c */ /* 0x000fe20003f04070 */
[----:B------:R-:W-:-:S03]  /*1c10*/  IMAD.HI.U32 R4, R6, R41, RZ ;  /* 0x0000002906047227 */ /* 0x000fc600078e00ff */
[----:B------:R-:W-:Y:S01]  /*1c20*/  IABS R49, R22 ;  /* 0x0000001600317213 */ /* 0x000fe20000000000 */
[----:B------:R-:W-:Y:S01]  /*1c30*/  @!P1 IMAD.IADD R33, R33, 0x1, -R0 ;  /* 0x0000000121219824 */ /* 0x000fe200078e0a00 */
[----:B------:R-:W-:Y:S01]  /*1c40*/  ISETP.GE.AND P1, PT, R14, RZ, PT ;  /* 0x000000ff0e00720c */ /* 0x000fe20003f26270 */
[----:B------:R-:W-:Y:S02]  /*1c50*/  IMAD.MOV R4, RZ, RZ, -R4 ;  /* 0x000000ffff047224 */ /* 0x000fe400078e0a04 */
[--C-:B------:R-:W-:Y:S02]  /*1c60*/  @!P6 IMAD.IADD R43, R43, 0x1, -R0.reuse ;  /* 0x000000012b2be824 */ /* 0x100fe400078e0a00 */
[----:B------:R-:W-:Y:S02]  /*1c70*/  VIADD R14, R16, 0x16 ;  /* 0x00000016100e7836 */ /* 0x000fe40000000000 */
[C---:B------:R-:W-:Y:S02]  /*1c80*/  IMAD R41, R0.reuse, R4, R41 ;  /* 0x0000000400297224 */ /* 0x040fe400078e0229 */
[----:B------:R-:W-:Y:S01]  /*1c90*/  @!P5 IMAD.IADD R45, R45, 0x1, -R0 ;  /* 0x000000012d2dd824 */ /* 0x000fe200078e0a00 */
[----:B------:R-:W-:Y:S01]  /*1ca0*/  ISETP.GT.U32.AND P5, PT, R0, R43, PT ;  /* 0x0000002b0000720c */ /* 0x000fe20003fa4070 */
[----:B------:R-:W-:Y:S01]  /*1cb0*/  IMAD.HI.U32 R8, R6, R49, RZ ;  /* 0x0000003106087227 */ /* 0x000fe200078e00ff */
[----:B------:R-:W-:-:S03]  /*1cc0*/  IABS R47, R14 ;  /* 0x0000000e002f7213 */ /* 0x000fc60000000000 */
[----:B------:R-:W-:Y:S01]  /*1cd0*/  @!P0 IMAD.IADD R35, R35, 0x1, -R0 ;  /* 0x0000000123238824 */ /* 0x000fe200078e0a00 */
[----:B------:R-:W-:Y:S01]  /*1ce0*/  ISETP.GT.U32.AND P0, PT, R0, R41, PT ;  /* 0x000000290000720c */ /* 0x000fe20003f04070 */
[----:B------:R-:W-:Y:S02]  /*1cf0*/  IMAD.MOV R8, RZ, RZ, -R8 ;  /* 0x000000ffff087224 */ /* 0x000fe400078e0a08 */
[----:B------:R-:W-:-:S04]  /*1d00*/  IMAD.HI.U32 R4, R6, R47, RZ ;  /* 0x0000002f06047227 */ /* 0x000fc800078e00ff */
[C---:B------:R-:W-:Y:S02]  /*1d10*/  IMAD R49, R0.reuse, R8, R49 ;  /* 0x0000000800317224 */ /* 0x040fe400078e0231 */
[----:B------:R-:W-:Y:S02]  /*1d20*/  IMAD.MOV R4, RZ, RZ, -R4 ;  /* 0x000000ffff047224 */ /* 0x000fe400078e0a04 */
[----:B------:R-:W-:Y:S01]  /*1d30*/  @!P5 IMAD.IADD R43, R43, 0x1, -R0 ;  /* 0x000000012b2bd824 */ /* 0x000fe200078e0a00 */
[C---:B------:R-:W-:Y:S01]  /*1d40*/  ISETP.GT.U32.AND P5, PT, R0.reuse, R49, PT ;  /* 0x000000310000720c */ /* 0x040fe20003fa4070 */
[----:B------:R-:W-:Y:S02]  /*1d50*/  IMAD R47, R0, R4, R47 ;  /* 0x00000004002f7224 */ /* 0x000fe400078e022f */
[----:B------:R-:W-:-:S04]  /*1d60*/  IMAD.HI.U32 R4, R6, R53, RZ ;  /* 0x0000003506047227 */ /* 0x000fc800078e00ff */
[----:B------:R-:W-:Y:S01]  /*1d70*/  @!P0 IMAD.IADD R41, R41, 0x1, -R0 ;  /* 0x0000000129298824 */ /* 0x000fe200078e0a00 */
[----:B------:R-:W-:Y:S01]  /*1d80*/  ISETP.GE.AND P0, PT, R12, RZ, PT ;  /* 0x000000ff0c00720c */ /* 0x000fe20003f06270 */
[----:B------:R-:W-:Y:S02]  /*1d90*/  IMAD.MOV R8, RZ, RZ, -R4 ;  /* 0x000000ffff087224 */ /* 0x000fe400078e0a04 */
[----:B------:R-:W-:Y:S01]  /*1da0*/  @!P2 IMAD.MOV R33, RZ, RZ, -R33 ;  /* 0x000000ffff21a224 */ /* 0x000fe200078e0a21 */
[----:B------:R-:W-:Y:S01]  /*1db0*/  ISETP.GT.U32.AND P6, PT, R0, R41, PT ;  /* 0x000000290000720c */ /* 0x000fe20003fc4070 */
[----:B------:R-:W-:Y:S01]  /*1dc0*/  IMAD.HI.U32 R10, R6, R51, RZ ;  /* 0x00000033060a7227 */ /* 0x000fe200078e00ff */
[----:B------:R-:W-:-:S03]  /*1dd0*/  ISETP.GT.U32.AND P2, PT, R0, R45, PT ;  /* 0x0000002d0000720c */ /* 0x000fc60003f44070 */
[C---:B------:R-:W-:Y:S02]  /*1de0*/  IMAD R53, R0.reuse, R8, R53 ;  /* 0x0000000800357224 */ /* 0x040fe400078e0235 */
[----:B------:R-:W-:Y:S02]  /*1df0*/  IMAD.MOV R10, RZ, RZ, -R10 ;  /* 0x000000ffff0a7224 */ /* 0x000fe400078e0a0a */
[----:B------:R-:W-:Y:S01]  /*1e00*/  @!P5 IMAD.IADD R49, R49, 0x1, -R0 ;  /* 0x000000013131d824 */ /* 0x000fe200078e0a00 */
[----:B------:R-:W-:Y:S01]  /*1e10*/  ISETP.GT.U32.AND P5, PT, R0, R53, PT ;  /* 0x000000350000720c */ /* 0x000fe20003fa4070 */
[----:B------:R-:W-:-:S04]  /*1e20*/  IMAD.HI.U32 R4, R6, R55, RZ ;  /* 0x0000003706047227 */ /* 0x000fc800078e00ff */
[C---:B------:R-:W-:Y:S02]  /*1e30*/  IMAD R51, R0.reuse, R10, R51 ;  /* 0x0000000a00337224 */ /* 0x040fe400078e0233 */
[----:B------:R-:W-:Y:S02]  /*1e40*/  IMAD.MOV R4, RZ, RZ, -R4 ;  /* 0x000000ffff047224 */ /* 0x000fe400078e0a04 */
[--C-:B------:R-:W-:Y:S01]  /*1e50*/  @!P6 IMAD.IADD R41, R41, 0x1, -R0.reuse ;  /* 0x000000012929e824 */ /* 0x100fe200078e0a00 */
[C---:B------:R-:W-:Y:S01]  /*1e60*/  ISETP.GT.U32.AND P6, PT, R0.reuse, R47, PT ;  /* 0x0000002f0000720c */ /* 0x040fe20003fc4070 */
[--C-:B------:R-:W-:Y:S01]  /*1e70*/  @!P2 IMAD.IADD R45, R45, 0x1, -R0.reuse ;  /* 0x000000012d2da824 */ /* 0x100fe200078e0a00 */
[C---:B------:R-:W-:Y:S01]  /*1e80*/  ISETP.GT.U32.AND P2, PT, R0.reuse, R51, PT ;  /* 0x000000330000720c */ /* 0x040fe20003f44070 */
[----:B------:R-:W-:Y:S02]  /*1e90*/  IMAD R55, R0, R4, R55 ;  /* 0x0000000400377224 */ /* 0x000fe400078e0237 */
[----:B------:R-:W-:-:S02]  /*1ea0*/  @!P5 IMAD.IADD R53, R53, 0x1, -R0 ;  /* 0x000000013535d824 */ /* 0x000fc400078e0a00 */
[----:B------:R-:W-:Y:S01]  /*1eb0*/  IMAD.HI.U32 R8, R6, R57, RZ ;  /* 0x0000003906087227 */ /* 0x000fe200078e00ff */
[----:B------:R-:W-:-:S03]  /*1ec0*/  ISETP.GT.U32.AND P5, PT, R0, R55, PT ;  /* 0x000000370000720c */ /* 0x000fc60003fa4070 */
[----:B------:R-:W-:Y:S02]  /*1ed0*/  IMAD.MOV R8, RZ, RZ, -R8 ;  /* 0x000000ffff087224 */ /* 0x000fe400078e0a08 */
[--C-:B------:R-:W-:Y:S01]  /*1ee0*/  @!P6 IMAD.IADD R47, R47, 0x1, -R0.reuse ;  /* 0x000000012f2fe824 */ /* 0x100fe200078e0a00 */
[----:B------:R-:W-:Y:S01]  /*1ef0*/  ISETP.GE.AND P6, PT, R18, RZ, PT ;  /* 0x000000ff1200720c */ /* 0x000fe20003fc6270 */
[----:B------:R-:W-:Y:S01]  /*1f00*/  @!P2 IMAD.IADD R51, R51, 0x1, -R0 ;  /* 0x000000013333a824 */ /* 0x000fe200078e0a00 */
[----:B------:R-:W-:Y:S01]  /*1f10*/  ISETP.GE.AND P2, PT, R20, RZ, PT ;  /* 0x000000ff1400720c */ /* 0x000fe20003f46270 */
[----:B------:R-:W-:Y:S02]  /*1f20*/  IMAD R57, R0, R8, R57 ;  /* 0x0000000800397224 */ /* 0x000fe400078e0239 */
[C---:B------:R-:W-:Y:S02]  /*1f30*/  VIADD R18, R16.reuse, 0x8 ;  /* 0x0000000810127836 */ /* 0x040fe40000000000 */
[----:B------:R-:W-:-:S02]  /*1f40*/  VIADD R20, R16, 0x6 ;  /* 0x0000000610147836 */ /* 0x000fc40000000000 */
[----:B------:R-:W-:Y:S01]  /*1f50*/  IMAD.HI.U32 R10, R6, R59, RZ ;  /* 0x0000003b060a7227 */ /* 0x000fe200078e00ff */
[----:B------:R-:W-:Y:S02]  /*1f60*/  IABS R61, R18 ;  /* 0x00000012003d7213 */ /* 0x000fe40000000000 */
[----:B------:R-:W-:Y:S01]  /*1f70*/  IABS R63, R20 ;  /* 0x00000014003f7213 */ /* 0x000fe20000000000 */
[----:B------:R-:W-:Y:S01]  /*1f80*/  @!P5 IMAD.IADD R55, R55, 0x1, -R0 ;  /* 0x000000013737d824 */ /* 0x000fe200078e0a00 */
[C---:B------:R-:W-:Y:S01]  /*1f90*/  ISETP.GT.U32.AND P5, PT, R0.reuse, R57, PT ;  /* 0x000000390000720c */ /* 0x040fe20003fa4070 */
[----:B------:R-:W-:Y:S02]  /*1fa0*/  IMAD.MOV R10, RZ, RZ, -R10 ;  /* 0x000000ffff0a7224 */ /* 0x000fe400078e0a0a */
[----:B------:R-:W-:Y:S01]  /*1fb0*/  @!P4 IMAD.MOV R35, RZ, RZ, -R35 ;  /* 0x000000ffff23c224 */ /* 0x000fe200078e0a23 */
[C---:B------:R-:W-:Y:S01]  /*1fc0*/  ISETP.GT.U32.AND P4, PT, R0.reuse, R47, PT ;  /* 0x0000002f0000720c */ /* 0x040fe20003f84070 */
[----:B------:R-:W-:Y:S01]  /*1fd0*/  @!P3 IMAD.MOV R37, RZ, RZ, -R37 ;  /* 0x000000ffff25b224 */ /* 0x000fe200078e0a25 */
[C---:B------:R-:W-:Y:S01]  /*1fe0*/  ISETP.GT.U32.AND P3, PT, R0.reuse, R49, PT ;  /* 0x000000310000720c */ /* 0x040fe20003f64070 */
[----:B------:R-:W-:Y:S01]  /*1ff0*/  @!P1 IMAD.MOV R39, RZ, RZ, -R39 ;  /* 0x000000ffff279224 */ /* 0x000fe200078e0a27 */
[C---:B------:R-:W-:Y:S01]  /*2000*/  ISETP.GT.U32.AND P1, PT, R0.reuse, R51, PT ;  /* 0x000000330000720c */ /* 0x040fe20003f24070 */
[----:B------:R-:W-:-:S02]  /*2010*/  IMAD R59, R0, R10, R59 ;  /* 0x0000000a003b7224 */ /* 0x000fc400078e023b */
[----:B------:R-:W-:-:S04]  /*2020*/  IMAD.HI.U32 R4, R6, R61, RZ ;  /* 0x0000003d06047227 */ /* 0x000fc800078e00ff */
[----:B------:R-:W-:-:S04]  /*2030*/  IMAD.HI.U32 R8, R6, R63, RZ ;  /* 0x0000003f06087227 */ /* 0x000fc800078e00ff */
[----:B------:R-:W-:-:S04]  /*2040*/  IMAD.HI.U32 R10, R6, R65, RZ ;  /* 0x00000041060a7227 */ /* 0x000fc800078e00ff */
[----:B------:R-:W-:Y:S02]  /*2050*/  IMAD.MOV R4, RZ, RZ, -R4 ;  /* 0x000000ffff047224 */ /* 0x000fe400078e0a04 */
[----:B------:R-:W-:Y:S02]  /*2060*/  IMAD.MOV R8, RZ, RZ, -R8 ;  /* 0x000000ffff087224 */ /* 0x000fe400078e0a08 */
[----:B------:R-:W-:Y:S02]  /*2070*/  IMAD.MOV R10, RZ, RZ, -R10 ;  /* 0x000000ffff0a7224 */ /* 0x000fe400078e0a0a */
[C---:B------:R-:W-:Y:S02]  /*2080*/  IMAD R61, R0.reuse, R4, R61 ;  /* 0x00000004003d7224 */ /* 0x040fe400078e023d */
[C---:B------:R-:W-:Y:S02]  /*2090*/  IMAD R63, R0.reuse, R8, R63 ;  /* 0x00000008003f7224 */ /* 0x040fe400078e023f */
[----:B------:R-:W-:-:S02]  /*20a0*/  IMAD R65, R0, R10, R65 ;  /* 0x0000000a00417224 */ /* 0x000fc400078e0241 */
[----:B------:R-:W-:Y:S02]  /*20b0*/  @!P5 IMAD.IADD R57, R57, 0x1, -R0 ;  /* 0x000000013939d824 */ /* 0x000fe400078e0a00 */
[----:B------:R-:W-:Y:S01]  /*20c0*/  @!P0 IMAD.MOV R41, RZ, RZ, -R41 ;  /* 0x000000ffff298224 */ /* 0x000fe200078e0a29 */
[C---:B------:R-:W-:Y:S01]  /*20d0*/  ISETP.GT.U32.AND P0, PT, R0.reuse, R53, PT ;  /* 0x000000350000720c */ /* 0x040fe20003f04070 */
[----:B------:R-:W-:Y:S01]  /*20e0*/  @!P6 IMAD.MOV R43, RZ, RZ, -R43 ;  /* 0x000000ffff2be224 */ /* 0x000fe200078e0a2b */
[----:B------:R-:W-:Y:S01]  /*20f0*/  ISETP.GT.U32.AND P6, PT, R0, R55, PT ;  /* 0x000000370000720c */ /* 0x000fe20003fc4070 */
[----:B------:R-:W-:Y:S01]  /*2100*/  IMAD.HI.U32 R12, R6, R67, RZ ;  /* 0x00000043060c7227 */ /* 0x000fe200078e00ff */
[----:B------:R-:W-:-:S03]  /*2110*/  ISETP.GT.U32.AND P5, PT, R0, R57, PT ;  /* 0x000000390000720c */ /* 0x000fc60003fa4070 */
[----:B------:R-:W-:-:S04]  /*2120*/  IMAD.HI.U32 R6, R6, R69, RZ ;  /* 0x0000004506067227 */ /* 0x000fc800078e00ff */
[----:B------:R-:W-:Y:S01]  /*2130*/  @!P2 IMAD.MOV R45, RZ, RZ, -R45 ;  /* 0x000000ffff2da224 */ /* 0x000fe200078e0a2d */
[C---:B------:R-:W-:Y:S01]  /*2140*/  ISETP.GT.U32.AND P2, PT, R0.reuse, R59, PT ;  /* 0x0000003b0000720c */ /* 0x040fe20003f44070 */
[--C-:B------:R-:W-:Y:S01]  /*2150*/  @!P4 IMAD.IADD R47, R47, 0x1, -R0.reuse ;  /* 0x000000012f2fc824 */ /* 0x100fe200078e0a00 */
[C---:B------:R-:W-:Y:S01]  /*2160*/  ISETP.GT.U32.AND P4, PT, R0.reuse, R61, PT ;  /* 0x0000003d0000720c */ /* 0x040fe20003f84070 */
[--C-:B------:R-:W-:Y:S01]  /*2170*/  @!P3 IMAD.IADD R49, R49, 0x1, -R0.reuse ;  /* 0x000000013131b824 */ /* 0x100fe200078e0a00 */
[C---:B------:R-:W-:Y:S01]  /*2180*/  ISETP.GT.U32.AND P3, PT, R0.reuse, R63, PT ;  /* 0x0000003f0000720c */ /* 0x040fe20003f64070 */
[----:B------:R-:W-:Y:S01]  /*2190*/  @!P1 IMAD.IADD R51, R51, 0x1, -R0 ;  /* 0x0000000133339824 */ /* 0x000fe200078e0a00 */
[----:B------:R-:W-:Y:S01]  /*21a0*/  ISETP.GT.U32.AND P1, PT, R0, R65, PT ;  /* 0x000000410000720c */ /* 0x000fe20003f24070 */
[----:B------:R-:W-:Y:S02]  /*21b0*/  IMAD.MOV R12, RZ, RZ, -R12 ;  /* 0x000000ffff0c7224 */ /* 0x000fe400078e0a0c */
[----:B------:R-:W-:-:S02]  /*21c0*/  IMAD.MOV R6, RZ, RZ, -R6 ;  /* 0x000000ffff067224 */ /* 0x000fc400078e0a06 */
[C---:B------:R-:W-:Y:S02]  /*21d0*/  IMAD R67, R0.reuse, R12, R67 ;  /* 0x0000000c00437224 */ /* 0x040fe400078e0243 */
[C---:B------:R-:W-:Y:S02]  /*21e0*/  IMAD R69, R0.reuse, R6, R69 ;  /* 0x0000000600457224 */ /* 0x040fe400078e0245 */
[--C-:B------:R-:W-:Y:S01]  /*21f0*/  @!P0 IMAD.IADD R53, R53, 0x1, -R0.reuse ;  /* 0x0000000135358824 */ /* 0x100fe200078e0a00 */
[C---:B------:R-:W-:Y:S01]  /*2200*/  ISETP.GT.U32.AND P0, PT, R0.reuse, R67, PT ;  /* 0x000000430000720c */ /* 0x040fe20003f04070 */
[--C-:B------:R-:W-:Y:S01]  /*2210*/  @!P6 IMAD.IADD R55, R55, 0x1, -R0.reuse ;  /* 0x000000013737e824 */ /* 0x100fe200078e0a00 */
[----:B------:R-:W-:Y:S01]  /*2220*/  ISETP.GT.U32.AND P6, PT, R0, R69, PT ;  /* 0x000000450000720c */ /* 0x000fe20003fc4070 */
[--C-:B------:R-:W-:Y:S01]  /*2230*/  @!P5 IMAD.IADD R57, R57, 0x1, -R0.reuse ;  /* 0x000000013939d824 */ /* 0x100fe200078e0a00 */
[----:B------:R-:W-:Y:S01]  /*2240*/  ISETP.GE.AND P5, PT, R14, RZ, PT ;  /* 0x000000ff0e00720c */ /* 0x000fe20003fa6270 */
        /* <DEDUP_REMOVED lines=10> */
[----:B------:R-:W-:-:S02]  /*22f0*/  @!P6 IMAD.IADD R69, R69, 0x1, -R0 ;  /* 0x000000014545e824 */ /* 0x000fc400078e0a00 */
[----:B------:R-:W-:Y:S01]  /*2300*/  @!P5 IMAD.MOV R47, RZ, RZ, -R47 ;  /* 0x000000ffff2fd224 */ /* 0x000fe200078e0a2f */
[C---:B------:R-:W-:Y:S01]  /*2310*/  ISETP.GT.U32.AND P5, PT, R0.reuse, R59, PT ;  /* 0x0000003b0000720c */ /* 0x040fe20003fa4070 */
        /* <DEDUP_REMOVED lines=9> */
[----:B------:R-:W-:Y:S01]  /*23b0*/  ISETP.GT.U32.AND P1, PT, R0, R69, PT ;  /* 0x000000450000720c */ /* 0x000fe20003f24070 */
[----:B------:R-:W-:Y:S01]  /*23c0*/  IMAD R167, R167, UR10, RZ ;  /* 0x0000000aa7a77c24 */ /* 0x000fe2000f8e02ff */
        /* <DEDUP_REMOVED lines=11> */
[----:B------:R-:W-:Y:S01]  /*2480*/  @!P1 IMAD.IADD R69, R69, 0x1, -R0 ;  /* 0x0000000145459824 */ /* 0x000fe200078e0a00 */
[----:B------:R-:W-:Y:S01]  /*2490*/  ISETP.NE.AND P1, PT, R5, RZ, PT ;  /* 0x000000ff0500720c */ /* 0x000fe20003f25270 */
[----:B------:R-:W-:Y:S01]  /*24a0*/  IMAD R166, R166, UR10, RZ ;  /* 0x0000000aa6a67c24 */ /* 0x000fe2000f8e02ff */
[----:B------:R-:W-:Y:S01]  /*24b0*/  LOP3.LUT R0, RZ, R5, RZ, 0x33, !PT ;  /* 0x00000005ff007212 */ /* 0x000fe200078e33ff */
[----:B------:R-:W-:Y:S01]  /*24c0*/  @!P5 IMAD.MOV R59, RZ, RZ, -R59 ;  /* 0x000000ffff3bd224 */ /* 0x000fe200078e0a3b */
[----:B------:R-:W-:Y:S01]  /*24d0*/  SHF.R.S32.HI R239, RZ, 0x1f, R167 ;  /* 0x0000001fffef7819 */ /* 0x000fe200000114a7 */
[----:B------:R-:W-:Y:S01]  /*24e0*/  @!P2 IMAD.MOV R61, RZ, RZ, -R61 ;  /* 0x000000ffff3da224 */ /* 0x000fe200078e0a3d */
[C---:B------:R-:W-:Y:S01]  /*24f0*/  SEL R15, R0.reuse, R15, !P1 ;  /* 0x0000000f000f7207 */ /* 0x040fe20004800000 */
[----:B------:R-:W-:Y:S01]  /*2500*/  @!P4 IMAD.MOV R63, RZ, RZ, -R63 ;  /* 0x000000ffff3fc224 */ /* 0x000fe200078e0a3f */
[C---:B------:R-:W-:Y:S01]  /*2510*/  SEL R17, R0.reuse, R17, !P1 ;  /* 0x0000001100117207 */ /* 0x040fe20004800000 */
[----:B------:R-:W-:Y:S01]  /*2520*/  @!P3 IMAD.MOV R65, RZ, RZ, -R65 ;  /* 0x000000ffff41b224 */ /* 0x000fe200078e0a41 */
[C---:B------:R-:W-:Y:S01]  /*2530*/  SEL R25, R0.reuse, R25, !P1 ;  /* 0x0000001900197207 */ /* 0x040fe20004800000 */
[----:B------:R-:W-:Y:S01]  /*2540*/  IMAD R15, R15, UR5, RZ ;  /* 0x000000050f0f7c24 */ /* 0x000fe2000f8e02ff */
[C---:B------:R-:W-:Y:S01]  /*2550*/  SEL R4, R0.reuse, R7, !P1 ;  /* 0x0000000700047207 */ /* 0x040fe20004800000 */
[----:B------:R-:W-:Y:S01]  /*2560*/  @!P6 IMAD.MOV R67, RZ, RZ, -R67 ;  /* 0x000000ffff43e224 */ /* 0x000fe200078e0a43 */
[C---:B------:R-:W-:Y:S01]  /*2570*/  SEL R5, R0.reuse, R9, !P1 ;  /* 0x0000000900057207 */ /* 0x040fe20004800000 */
[----:B------:R-:W-:Y:S01]  /*2580*/  @!P0 IMAD.MOV R69, RZ, RZ, -R69 ;  /* 0x000000ffff458224 */ /* 0x000fe200078e0a45 */
[----:B------:R-:W-:Y:S01]  /*2590*/  IADD3 R10, P0, R15, UR8, RZ ;  /* 0x000000080f0a7c10 */ /* 0x000fe2000ff1e0ff */
[----:B------:R-:W-:Y:S01]  /*25a0*/  IMAD R17, R17, UR5, RZ ;  /* 0x0000000511117c24 */ /* 0x000fe2000f8e02ff */
[----:B------:R-:W-:Y:S01]  /*25b0*/  SEL R6, R0, R11, !P1 ;  /* 0x0000000b00067207 */ /* 0x000fe20004800000 */
[----:B------:R-:W-:Y:S01]  /*25c0*/  IMAD R4, R4, UR5, RZ ;  /* 0x0000000504047c24 */ /* 0x000fe2000f8e02ff */
[C---:B------:R-:W-:Y:S01]  /*25d0*/  SEL R7, R0.reuse, R13, !P1 ;  /* 0x0000000d00077207 */ /* 0x040fe20004800000 */
[----:B------:R-:W-:Y:S01]  /*25e0*/  IMAD R5, R5, UR5, RZ ;  /* 0x0000000505057c24 */ /* 0x000fe2000f8e02ff */
[----:B------:R-:W-:Y:S01]  /*25f0*/  SEL R19, R0, R19, !P1 ;  /* 0x0000001300137207 */ /* 0x000fe20004800000 */
[----:B------:R-:W-:Y:S01]  /*2600*/  IMAD R6, R6, UR5, RZ ;  /* 0x0000000506067c24 */ /* 0x000fe2000f8e02ff */
[C---:B------:R-:W-:Y:S01]  /*2610*/  SEL R21, R0.reuse, R21, !P1 ;  /* 0x0000001500157207 */ /* 0x040fe20004800000 */
[----:B------:R-:W-:Y:S01]  /*2620*/  IMAD R7, R7, UR5, RZ ;  /* 0x0000000507077c24 */ /* 0x000fe2000f8e02ff */
[C---:B------:R-:W-:Y:S01]  /*2630*/  SEL R23, R0.reuse, R23, !P1 ;  /* 0x0000001700177207 */ /* 0x040fe20004800000 */
[----:B------:R-:W-:Y:S01]  /*2640*/  IMAD R19, R19, UR5, RZ ;  /* 0x0000000513137c24 */ /* 0x000fe2000f8e02ff */
[C---:B------:R-:W-:Y:S01]  /*2650*/  SEL R27, R0.reuse, R27, !P1 ;  /* 0x0000001b001b7207 */ /* 0x040fe20004800000 */
[----:B------:R-:W-:Y:S01]  /*2660*/  IMAD R21, R21, UR5, RZ ;  /* 0x0000000515157c24 */ /* 0x000fe2000f8e02ff */
[C---:B------:R-:W-:Y:S01]  /*2670*/  SEL R29, R0.reuse, R29, !P1 ;  /* 0x0000001d001d7207 */ /* 0x040fe20004800000 */
[----:B------:R-:W-:Y:S01]  /*2680*/  IMAD R23, R23, UR5, RZ ;  /* 0x0000000517177c24 */ /* 0x000fe2000f8e02ff */
[----:B------:R-:W-:-:S02]  /*2690*/  SEL R31, R0, R31, !P1 ;  /* 0x0000001f001f7207 */ /* 0x000fc40004800000 */
        /* <DEDUP_REMOVED lines=36> */
[----:B------:R-:W-:Y:S01]  /*28e0*/  SEL R9, R0, R69, !P1 ;  /* 0x0000004500097207 */ /* 0x000fe20004800000 */
[----:B------:R-:W-:Y:S01]  /*28f0*/  IMAD R0, R25, UR5, RZ ;  /* 0x0000000519007c24 */ /* 0x000fe2000f8e02ff */
[----:B------:R-:W-:Y:S01]  /*2900*/  R2UR UR61, R10 ;  /* 0x000000000a3d72ca */ /* 0x000fe200000e0000 */
[----:B------:R-:W-:Y:S01]  /*2910*/  IMAD R65, R65, UR5, RZ ;  /* 0x0000000541417c24 */ /* 0x000fe2000f8e02ff */
[----:B------:R-:W-:Y:S01]  /*2920*/  IADD3 R10, P6, R17, UR8, RZ ;  /* 0x00000008110a7c10 */ /* 0x000fe2000ffde0ff */
[----:B------:R-:W-:Y:S01]  /*2930*/  IMAD R8, R8, UR5, RZ ;  /* 0x0000000508087c24 */ /* 0x000fe2000f8e02ff */
[----:B------:R-:W-:Y:S01]  /*2940*/  IADD3 R12, P4, R21, UR8, RZ ;  /* 0x00000008150c7c10 */ /* 0x000fe2000ff9e0ff */
[----:B------:R-:W-:Y:S01]  /*2950*/  IMAD R9, R9, UR5, RZ ;  /* 0x0000000509097c24 */ /* 0x000fe2000f8e02ff */
[----:B------:R-:W-:-:S02]  /*2960*/  R2UR UR60, R10 ;  /* 0x000000000a3c72ca */ /* 0x000fc400000e0000 */
[----:B------:R-:W-:Y:S02]  /*2970*/  IADD3 R10, P2, R0, UR8, RZ ;  /* 0x00000008000a7c10 */ /* 0x000fe4000ff5e0ff */
[----:B------:R-:W-:Y:S02]  /*2980*/  SHF.R.S32.HI R26, RZ, 0x1f, R17 ;  /* 0x0000001fff1a7819 */ /* 0x000fe40000011411 */
[----:B------:R-:W-:Y:S01]  /*2990*/  R2UR UR56, R10 ;  /* 0x000000000a3872ca */ /* 0x000fe200000e0000 */
[----:B------:R-:W-:Y:S01]  /*29a0*/  IMAD R10, R27, UR5, RZ ;  /* 0x000000051b0a7c24 */ /* 0x000fe2000f8e02ff */
[----:B------:R-:W-:Y:S01]  /*29b0*/  R2UR UR58, R12 ;  /* 0x000000000c3a72ca */ /* 0x000fe200000e0000 */
[----:B------:R-:W-:Y:S01]  /*29c0*/  ULDC UR5, c[0x0][0x23c] ;  /* 0x00008f0000057ab9 */ /* 0x000fe20000000800 */
[----:B------:R-:W-:Y:S01]  /*29d0*/  IADD3.X R26, R26, UR9, RZ, P6, !PT ;  /* 0x000000091a1a7c10 */ /* 0x000fe2000b7fe4ff */
[----:B------:R-:W-:Y:S01]  /*29e0*/  USHF.L.U32 UR5, UR5, 0x5, URZ ;  /* 0x0000000505057899 */ /* 0x000fe2000800063f */
[----:B------:R-:W-:-:S02]  /*29f0*/  SHF.R.S32.HI R24, RZ, 0x1f, R21 ;  /* 0x0000001fff187819 */ /* 0x000fc40000011415 */
[----:B------:R-:W-:Y:S02]  /*2a00*/  IADD3 R13, P5, R19, UR8, RZ ;  /* 0x00000008130d7c10 */ /* 0x000fe4000ffbe0ff */
[----:B------:R-:W-:Y:S02]  /*2a10*/  SHF.R.S32.HI R27, RZ, 0x1f, R15 ;  /* 0x0000001fff1b7819 */ /* 0x000fe4000001140f */
[----:B------:R-:W-:Y:S02]  /*2a20*/  IADD3 R14, P1, R10, UR8, RZ ;  /* 0x000000080a0e7c10 */ /* 0x000fe4000ff3e0ff */
[----:B------:R-:W-:Y:S02]  /*2a30*/  IADD3 R12, P6, R31, UR8, RZ ;  /* 0x000000081f0c7c10 */ /* 0x000fe4000ffde0ff */
[----:B------:R-:W-:Y:S02]  /*2a40*/  SHF.R.S32.HI R21, RZ, 0x1f, R10 ;  /* 0x0000001fff157819 */ /* 0x000fe4000001140a */
[----:B------:R-:W-:-:S02]  /*2a50*/  IADD3 R11, P3, R23, UR8, RZ ;  /* 0x00000008170b7c10 */ /* 0x000fc4000ff7e0ff */
[----:B------:R-:W-:Y:S02]  /*2a60*/  SHF.R.S32.HI R25, RZ, 0x1f, R19 ;  /* 0x0000001fff197819 */ /* 0x000fe40000011413 */
[----:B------:R-:W-:Y:S02]  /*2a70*/  SHF.R.S32.HI R22, RZ, 0x1f, R0 ;  /* 0x0000001fff167819 */ /* 0x000fe40000011400 */
[----:B------:R-:W-:Y:S02]  /*2a80*/  R2UR UR59, R13 ;  /* 0x000000000d3b72ca */ /* 0x000fe400000e0000 */
[----:B------:R-:W-:Y:S02]  /*2a90*/  IADD3.X R27, R27, UR9, RZ, P0, !PT ;  /* 0x000000091b1b7c10 */ /* 0x000fe400087fe4ff */
[----:B------:R-:W-:Y:S02]  /*2aa0*/  R2UR UR53, R12 ;  /* 0x000000000c3572ca */ /* 0x000fe400000e0000 */
[----:B------:R-:W-:-:S02]  /*2ab0*/  IADD3.X R24, R24, UR9, RZ, P4, !PT ;  /* 0x0000000918187c10 */ /* 0x000fc4000a7fe4ff */
[----:B------:R-:W-:Y:S02]  /*2ac0*/  IADD3.X R21, R21, UR9, RZ, P1, !PT ;  /* 0x0000000915157c10 */ /* 0x000fe40008ffe4ff */
[----:B------:R-:W-:Y:S02]  /*2ad0*/  R2UR UR57, R11 ;  /* 0x000000000b3972ca */ /* 0x000fe400000e0000 */
[----:B------:R-:W-:Y:S02]  /*2ae0*/  IADD3 R13, P0, R29, UR8, RZ ;  /* 0x000000081d0d7c10 */ /* 0x000fe4000ff1e0ff */
[----:B------:R-:W-:Y:S02]  /*2af0*/  IADD3.X R25, R25, UR9, RZ, P5, !PT ;  /* 0x0000000919197c10 */ /* 0x000fe4000affe4ff */
[----:B------:R-:W-:Y:S02]  /*2b00*/  IADD3 R12, P4, R35, UR8, RZ ;  /* 0x00000008230c7c10 */ /* 0x000fe4000ff9e0ff */
[----:B------:R-:W-:-:S02]  /*2b10*/  IADD3.X R22, R22, UR9, RZ, P2, !PT ;  /* 0x0000000916167c10 */ /* 0x000fc400097fe4ff */
[----:B------:R-:W-:Y:S02]  /*2b20*/  IADD3 R0, P1, R41, UR8, RZ ;  /* 0x0000000829007c10 */ /* 0x000fe4000ff3e0ff */
[----:B------:R-:W-:Y:S02]  /*2b30*/  SHF.R.S32.HI R20, RZ, 0x1f, R29 ;  /* 0x0000001fff147819 */ /* 0x000fe4000001141d */
[----:B------:R-:W-:Y:S02]  /*2b40*/  SHF.R.S32.HI R17, RZ, 0x1f, R35 ;  /* 0x0000001fff117819 */ /* 0x000fe40000011423 */
[----:B------:R-:W-:Y:S02]  /*2b50*/  IADD3 R11, P5, R33, UR8, RZ ;  /* 0x00000008210b7c10 */ /* 0x000fe4000ffbe0ff */
[----:B------:R-:W-:Y:S02]  /*2b60*/  IADD3 R10, P2, R39, UR8, RZ ;  /* 0x00000008270a7c10 */ /* 0x000fe4000ff5e0ff */
[----:B------:R-:W-:-:S02]  /*2b70*/  SHF.R.S32.HI R18, RZ, 0x1f, R33 ;  /* 0x0000001fff127819 */ /* 0x000fc40000011421 */
[----:B------:R-:W-:Y:S02]  /*2b80*/  R2UR UR54, R13 ;  /* 0x000000000d3672ca */ /* 0x000fe400000e0000 */
[----:B------:R-:W-:Y:S02]  /*2b90*/  R2UR UR51, R12 ;  /* 0x000000000c3372ca */ /* 0x000fe400000e0000 */
[----:B------:R-:W-:Y:S02]  /*2ba0*/  R2UR UR48, R0 ;  /* 0x00000000003072ca */ /* 0x000fe400000e0000 */
[----:B------:R-:W-:Y:S02]  /*2bb0*/  IADD3.X R20, R20, UR9, RZ, P0, !PT ;  /* 0x0000000914147c10 */ /* 0x000fe400087fe4ff */
[----:B------:R-:W-:Y:S02]  /*2bc0*/  IADD3.X R17, R17, UR9, RZ, P4, !PT ;  /* 0x0000000911117c10 */ /* 0x000fe4000a7fe4ff */
[----:B------:R-:W-:-:S02]  /*2bd0*/  R2UR UR55, R14 ;  /* 0x000000000e3772ca */ /* 0x000fc400000e0000 */
[----:B------:R-:W-:Y:S02]  /*2be0*/  R2UR UR49, R10 ;  /* 0x000000000a3172ca */ /* 0x000fe400000e0000 */
[----:B------:R-:W-:Y:S02]  /*2bf0*/  IADD3 R12, P0, R43, UR8, RZ ;  /* 0x000000082b0c7c10 */ /* 0x000fe4000ff1e0ff */
[----:B------:R-:W-:Y:S02]  /*2c00*/  IADD3.X R18, R18, UR9, RZ, P5, !PT ;  /* 0x0000000912127c10 */ /* 0x000fe4000affe4ff */
[----:B------:R-:W-:Y:S02]  /*2c10*/  IADD3 R0, P4, R49, UR8, RZ ;  /* 0x0000000831007c10 */ /* 0x000fe4000ff9e0ff */
[----:B------:R-:W-:Y:S02]  /*2c20*/  SHF.R.S32.HI R13, RZ, 0x1f, R43 ;  /* 0x0000001fff0d7819 */ /* 0x000fe4000001142b */
[----:B------:R-:W-:-:S02]  /*2c30*/  IADD3 R10, P5, R47, UR8, RZ ;  /* 0x000000082f0a7c10 */ /* 0x000fc4000ffbe0ff */
[----:B------:R-:W-:Y:S02]  /*2c40*/  SHF.R.S32.HI R14, RZ, 0x1f, R41 ;  /* 0x0000001fff0e7819 */ /* 0x000fe40000011429 */
[----:B------:R-:W-:Y:S02]  /*2c50*/  R2UR UR44, R0 ;  /* 0x00000000002c72ca */ /* 0x000fe400000e0000 */
[----:B------:R-:W-:Y:S02]  /*2c60*/  IADD3.X R13, R13, UR9, RZ, P0, !PT ;  /* 0x000000090d0d7c10 */ /* 0x000fe400087fe4ff */
[----:B------:R-:W-:Y:S02]  /*2c70*/  SHF.R.S32.HI R23, RZ, 0x1f, R23 ;  /* 0x0000001fff177819 */ /* 0x000fe40000011417 */
[----:B------:R-:W-:Y:S02]  /*2c80*/  R2UR UR45, R10 ;  /* 0x000000000a2d72ca */ /* 0x000fe400000e0000 */
[----:B------:R-:W-:-:S02]  /*2c90*/  IADD3.X R14, R14, UR9, RZ, P1, !PT ;  /* 0x000000090e0e7c10 */ /* 0x000fc40008ffe4ff */
[----:B------:R-:W-:Y:S02]  /*2ca0*/  IADD3 R0, P0, R57, UR8, RZ ;  /* 0x0000000839007c10 */ /* 0x000fe4000ff1e0ff */
[----:B------:R-:W-:Y:S02]  /*2cb0*/  IADD3 R10, P1, R55, UR8, RZ ;  /* 0x00000008370a7c10 */ /* 0x000fe4000ff3e0ff */
[----:B------:R-:W-:Y:S02]  /*2cc0*/  R2UR UR52, R11 ;  /* 0x000000000b3472ca */ /* 0x000fe400000e0000 */
[----:B------:R-:W-:Y:S02]  /*2cd0*/  IADD3.X R23, R23, UR9, RZ, P3, !PT ;  /* 0x0000000917177c10 */ /* 0x000fe40009ffe4ff */
[----:B------:R-:W-:Y:S02]  /*2ce0*/  R2UR UR40, R0 ;  /* 0x00000000002872ca */ /* 0x000fe400000e0000 */
[----:B------:R-:W-:-:S02]  /*2cf0*/  IADD3 R11, P3, R37, UR8, RZ ;  /* 0x00000008250b7c10 */ /* 0x000fc4000ff7e0ff */
[----:B------:R-:W-:Y:S02]  /*2d00*/  SHF.R.S32.HI R19, RZ, 0x1f, R31 ;  /* 0x0000001fff137819 */ /* 0x000fe4000001141f */
[----:B------:R-:W-:Y:S02]  /*2d10*/  R2UR UR41, R10 ;  /* 0x000000000a2972ca */ /* 0x000fe400000e0000 */
[----:B------:R-:W-:Y:S02]  /*2d20*/  SHF.R.S32.HI R0, RZ, 0x1f, R49 ;  /* 0x0000001fff007819 */ /* 0x000fe40000011431 */
[----:B------:R-:W-:Y:S02]  /*2d30*/  SHF.R.S32.HI R10, RZ, 0x1f, R47 ;  /* 0x0000001fff0a7819 */ /* 0x000fe4000001142f */
[----:B------:R-:W-:Y:S02]  /*2d40*/  R2UR UR50, R11 ;  /* 0x000000000b3272ca */ /* 0x000fe400000e0000 */
[----:B------:R-:W-:-:S02]  /*2d50*/  IADD3.X R19, R19, UR9, RZ, P6, !PT ;  /* 0x0000000913137c10 */ /* 0x000fc4000b7fe4ff */
[----:B------:R-:W-:Y:S02]  /*2d60*/  IADD3.X R0, R0, UR9, RZ, P4, !PT ;  /* 0x0000000900007c10 */ /* 0x000fe4000a7fe4ff */
[----:B------:R-:W-:Y:S02]  /*2d70*/  IADD3 R11, P6, R45, UR8, RZ ;  /* 0x000000082d0b7c10 */ /* 0x000fe4000ffde0ff */
[----:B------:R-:W-:Y:S02]  /*2d80*/  SHF.R.S32.HI R15, RZ, 0x1f, R39 ;  /* 0x0000001fff0f7819 */ /* 0x000fe40000011427 */
[----:B------:R-:W-:Y:S02]  /*2d90*/  IADD3.X R10, R10, UR9, RZ, P5, !PT ;  /* 0x000000090a0a7c10 */ /* 0x000fe4000affe4ff */
[----:B------:R-:W-:Y:S02]  /*2da0*/  R2UR UR46, R11 ;  /* 0x000000000b2e72ca */ /* 0x000fe400000e0000 */
[----:B------:R-:W-:-:S02]  /*2db0*/  SHF.R.S32.HI R16, RZ, 0x1f, R37 ;  /* 0x0000001fff107819 */ /* 0x000fc40000011425 */
[----:B------:R-:W-:Y:S02]  /*2dc0*/  IADD3.X R15, R15, UR9, RZ, P2, !PT ;  /* 0x000000090f0f7c10 */ /* 0x000fe400097fe4ff */
[----:B------:R-:W-:Y:S02]  /*2dd0*/  R2UR UR19, R10 ;  /* 0x000000000a1372ca */ /* 0x000fe400000e0000 */
[----:B------:R-:W-:Y:S02]  /*2de0*/  R2UR UR18, R0 ;  /* 0x00000000001272ca */ /* 0x000fe400000e0000 */
[----:B------:R-:W-:Y:S01]  /*2df0*/  IADD3 R11, P2, R53, UR8, RZ ;  /* 0x00000008350b7c10 */ /* 0x000fe2000ff5e0ff */
[----:B------:R-:W0:Y:S01]  /*2e00*/  LDC R0, c[0x0][0x238] ;  /* 0x00008e00ff007b82 */ /* 0x000e220000000800 */
[----:B------:R-:W-:Y:S02]  /*2e10*/  SHF.R.S32.HI R10, RZ, 0x1f, R53 ;  /* 0x0000001fff0a7819 */ /* 0x000fe40000011435 */
[----:B------:R-:W-:-:S02]  /*2e20*/  R2UR UR47, R12 ;  /* 0x000000000c2f72ca */ /* 0x000fc400000e0000 */
[----:B------:R-:W-:Y:S02]  /*2e30*/  IADD3.X R16, R16, UR9, RZ, P3, !PT ;  /* 0x0000000910107c10 */ /* 0x000fe40009ffe4ff */
[----:B------:R-:W-:Y:S02]  /*2e40*/  IADD3 R12, P3, R51, UR8, RZ ;  /* 0x00000008330c7c10 */ /* 0x000fe4000ff7e0ff */
[----:B------:R-:W-:Y:S02]  /*2e50*/  R2UR UR42, R11 ;  /* 0x000000000b2a72ca */ /* 0x000fe400000e0000 */
[----:B------:R-:W-:Y:S02]  /*2e60*/  IADD3.X R10, R10, UR9, RZ, P2, !PT ;  /* 0x000000090a0a7c10 */ /* 0x000fe400097fe4ff */
[----:B------:R-:W-:Y:S02]  /*2e70*/  SHF.R.S32.HI R11, RZ, 0x1f, R51 ;  /* 0x0000001fff0b7819 */ /* 0x000fe40000011433 */
[----:B------:R-:W-:-:S02]  /*2e80*/  SHF.R.S32.HI R57, RZ, 0x1f, R57 ;  /* 0x0000001fff397819 */ /* 0x000fc40000011439 */
[----:B------:R-:W-:Y:S02]  /*2e90*/  R2UR UR43, R12 ;  /* 0x000000000c2b72ca */ /* 0x000fe400000e0000 */
[----:B------:R-:W-:Y:S02]  /*2ea0*/  R2UR UR16, R10 ;  /* 0x000000000a1072ca */ /* 0x000fe400000e0000 */
[----:B------:R-:W-:Y:S02]  /*2eb0*/  SHF.R.S32.HI R12, RZ, 0x1f, R45 ;  /* 0x0000001fff0c7819 */ /* 0x000fe4000001142d */
[----:B------:R-:W-:Y:S01]  /*2ec0*/  IADD3 R30, P5, R61, UR8, RZ ;  /* 0x000000083d1e7c10 */ /* 0x000fe2000ffbe0ff */
[C---:B0-----:R-:W-:Y:S01]  /*2ed0*/  IMAD R32, R0.reuse, 0x9, RZ ;  /* 0x0000000900207824 */ /* 0x041fe200078e02ff */
[----:B------:R-:W-:Y:S01]  /*2ee0*/  IADD3.X R11, R11, UR9, RZ, P3, !PT ;  /* 0x000000090b0b7c10 */ /* 0x000fe20009ffe4ff */
[C---:B------:R-:W-:Y:S01]  /*2ef0*/  IMAD.SHL.U32 R33, R0.reuse, 0x8, RZ ;  /* 0x0000000800217824 */ /* 0x040fe200078e00ff */
[----:B------:R-:W-:Y:S01]  /*2f00*/  IADD3.X R10, R57, UR9, RZ, P0, !PT ;  /* 0x00000009390a7c10 */ /* 0x000fe200087fe4ff */
[C---:B------:R-:W-:Y:S01]  /*2f10*/  IMAD R34, R0.reuse, 0x7, RZ ;  /* 0x0000000700227824 */ /* 0x040fe200078e02ff */
[----:B------:R-:W-:Y:S01]  /*2f20*/  SHF.R.S32.HI R55, RZ, 0x1f, R55 ;  /* 0x0000001fff377819 */ /* 0x000fe20000011437 */
[C---:B------:R-:W-:Y:S01]  /*2f30*/  IMAD R35, R0.reuse, 0x6, RZ ;  /* 0x0000000600237824 */ /* 0x040fe200078e02ff */
[----:B------:R-:W-:Y:S01]  /*2f40*/  SHF.R.S32.HI R61, RZ, 0x1f, R61 ;  /* 0x0000001fff3d7819 */ /* 0x000fe2000001143d */
[----:B------:R-:W-:Y:S01]  /*2f50*/  IMAD R36, R0, 0x5, RZ ;  /* 0x0000000500247824 */ /* 0x000fe200078e02ff */
[----:B------:R-:W-:Y:S01]  /*2f60*/  IADD3.X R12, R12, UR9, RZ, P6, !PT ;  /* 0x000000090c0c7c10 */ /* 0x000fe2000b7fe4ff */
[C---:B------:R-:W-:Y:S01]  /*2f70*/  IMAD.SHL.U32 R37, R0.reuse, 0x4, RZ ;  /* 0x0000000400257824 */ /* 0x040fe200078e00ff */
[----:B------:R-:W-:Y:S01]  /*2f80*/  R2UR UR17, R11 ;  /* 0x000000000b1172ca */ /* 0x000fe200000e0000 */
[----:B------:R-:W-:Y:S01]  /*2f90*/  IMAD R38, R0, 0x3, RZ ;  /* 0x0000000300267824 */ /* 0x000fe200078e02ff */
[----:B------:R-:W-:Y:S01]  /*2fa0*/  R2UR UR14, R10 ;  /* 0x000000000a0e72ca */ /* 0x000fe200000e0000 */
[----:B------:R-:W-:Y:S01]  /*2fb0*/  IMAD.SHL.U32 R39, R0, 0x2, RZ ;  /* 0x0000000200277824 */ /* 0x000fe200078e00ff */
[----:B------:R-:W-:-:S02]  /*2fc0*/  IADD3 R31, P6, R59, UR8, RZ ;  /* 0x000000083b1f7c10 */ /* 0x000fc4000ffde0ff */
[----:B------:R-:W-:Y:S02]  /*2fd0*/  IADD3 R28, P3, R65, UR8, RZ ;  /* 0x00000008411c7c10 */ /* 0x000fe4000ff7e0ff */
[----:B------:R-:W-:Y:S02]  /*2fe0*/  IADD3.X R11, R55, UR9, RZ, P1, !PT ;  /* 0x00000009370b7c10 */ /* 0x000fe40008ffe4ff */
[----:B------:R-:W-:Y:S02]  /*2ff0*/  IADD3.X R10, R61, UR9, RZ, P5, !PT ;  /* 0x000000093d0a7c10 */ /* 0x000fe4000affe4ff */
[----:B------:R-:W-:Y:S02]  /*3000*/  SHF.R.S32.HI R59, RZ, 0x1f, R59 ;  /* 0x0000001fff3b7819 */ /* 0x000fe4000001143b */
[----:B------:R-:W-:Y:S02]  /*3010*/  SHF.R.S32.HI R65, RZ, 0x1f, R65 ;  /* 0x0000001fff417819 */ /* 0x000fe40000011441 */
[----:B------:R-:W-:-:S02]  /*3020*/  R2UR UR15, R11 ;  /* 0x000000000b0f72ca */ /* 0x000fc400000e0000 */
[----:B------:R-:W-:Y:S02]  /*3030*/  R2UR UR12, R10 ;  /* 0x000000000a0c72ca */ /* 0x000fe400000e0000 */
[----:B------:R-:W-:Y:S02]  /*3040*/  IADD3 R29, P4, R63, UR8, RZ ;  /* 0x000000083f1d7c10 */ /* 0x000fe4000ff9e0ff */
[----:B------:R-:W-:Y:S02]  /*3050*/  IADD3.X R11, R59, UR9, RZ, P6, !PT ;  /* 0x000000093b0b7c10 */ /* 0x000fe4000b7fe4ff */
[----:B------:R-:W-:Y:S02]  /*3060*/  IADD3.X R10, R65, UR9, RZ, P3, !PT ;  /* 0x00000009410a7c10 */ /* 0x000fe40009ffe4ff */
[----:B------:R-:W-:Y:S02]  /*3070*/  SHF.R.S32.HI R63, RZ, 0x1f, R63 ;  /* 0x0000001fff3f7819 */ /* 0x000fe4000001143f */
[----:B------:R-:W-:-:S02]  /*3080*/  R2UR UR13, R11 ;  /* 0x000000000b0d72ca */ /* 0x000fc400000e0000 */
[----:B------:R-:W-:Y:S01]  /*3090*/  R2UR UR10, R10 ;  /* 0x000000000a0a72ca */ /* 0x000fe200000e0000 */
[----:B------:R-:W-:Y:S01]  /*30a0*/  IMAD R10, R0, 0x1f, RZ ;  /* 0x0000001f000a7824 */ /* 0x000fe200078e02ff */
[----:B------:R-:W-:Y:S02]  /*30b0*/  IADD3.X R11, R63, UR9, RZ, P4, !PT ;  /* 0x000000093f0b7c10 */ /* 0x000fe4000a7fe4ff */
[----:B------:R-:W-:Y:S01]  /*30c0*/  R2UR UR20, R12 ;  /* 0x000000000c1472ca */ /* 0x000fe200000e0000 */
[C---:B------:R-:W-:Y:S01]  /*30d0*/  IMAD R12, R0.reuse, 0x1d, RZ ;  /* 0x0000001d000c7824 */ /* 0x040fe200078e02ff */
[----:B------:R-:W-:Y:S01]  /*30e0*/  R2UR UR11, R11 ;  /* 0x000000000b0b72ca */ /* 0x000fe200000e0000 */
[----:B------:R-:W-:Y:S01]  /*30f0*/  IMAD R11, R0, 0x1e, RZ ;  /* 0x0000001e000b7824 */ /* 0x000fe200078e02ff */
[----:B------:R-:W-:Y:S02]  /*3100*/  SHF.R.S32.HI R40, RZ, 0x1f, R10 ;  /* 0x0000001fff287819 */ /* 0x000fe4000001140a */
[----:B------:R-:W-:-:S02]  /*3110*/  IADD3 R70, P5, R167, R10, RZ ;  /* 0x0000000aa7467210 */ /* 0x000fc40007fbe0ff */
[----:B------:R-:W-:Y:S02]  /*3120*/  IADD3 R10, P2, R10, R166, RZ ;  /* 0x000000a60a0a7210 */ /* 0x000fe40007f5e0ff */
[-C--:B------:R-:W-:Y:S01]  /*3130*/  IADD3 R71, P1, R167, R11.reuse, RZ ;  /* 0x0000000ba7477210 */ /* 0x080fe20007f3e0ff */
[----:B------:R0:W-:Y:S01]  /*3140*/  STL [R1+0x1d8], R70 ;  /* 0x0001d84601007387 */ /* 0x0001e20000100800 */
[----:B------:R-:W-:Y:S01]  /*3150*/  R2UR UR21, R13 ;  /* 0x000000000d1572ca */ /* 0x000fe200000e0000 */
[----:B------:R-:W-:Y:S01]  /*3160*/  IMAD R13, R0, 0x1c, RZ ;  /* 0x0000001c000d7824 */ /* 0x000fe200078e02ff */
[----:B------:R-:W-:Y:S01]  /*3170*/  SHF.R.S32.HI R41, RZ, 0x1f, R11 ;  /* 0x0000001fff297819 */ /* 0x000fe2000001140b */
[----:B------:R1:W-:Y:S01]  /*3180*/  STL [R1+0x1d0], R10 ;  /* 0x0001d00a01007387 */ /* 0x0003e20000100800 */
[----:B------:R-:W-:Y:S02]  /*3190*/  SHF.R.S32.HI R42, RZ, 0x1f, R12 ;  /* 0x0000001fff2a7819 */ /* 0x000fe4000001140c */
[----:B------:R-:W-:Y:S01]  /*31a0*/  R2UR UR22, R14 ;  /* 0x000000000e1672ca */ /* 0x000fe200000e0000 */
[----:B------:R-:W-:Y:S01]  /*31b0*/  STL [R1+0x1c8], R71 ;  /* 0x0001c84701007387 */ /* 0x000fe20000100800 */
[----:B------:R-:W-:Y:S01]  /*31c0*/  SHF.R.S32.HI R69, RZ, 0x1f, R166 ;  /* 0x0000001fff457819 */ /* 0x000fe200000114a6 */
[----:B------:R-:W-:Y:S01]  /*31d0*/  IMAD R14, R0, 0x1b, RZ ;  /* 0x0000001b000e7824 */ /* 0x000fe200078e02ff */
[----:B0-----:R-:W-:-:S02]  /*31e0*/  IADD3 R70, P0, R166, R11, RZ ;  /* 0x0000000ba6467210 */ /* 0x001fc40007f1e0ff */
[-C--:B------:R-:W-:Y:S02]  /*31f0*/  IADD3 R11, P3, R166, R12.reuse, RZ ;  /* 0x0000000ca60b7210 */ /* 0x080fe40007f7e0ff */
[C---:B-1----:R-:W-:Y:S01]  /*3200*/  IADD3 R10, P4, R167.reuse, R12, RZ ;  /* 0x0000000ca70a7210 */ /* 0x042fe20007f9e0ff */
[----:B------:R0:W-:Y:S01]  /*3210*/  STL [R1+0x1c0], R70 ;  /* 0x0001c04601007387 */ /* 0x0001e20000100800 */
[----:B------:R-:W-:Y:S02]  /*3220*/  IADD3 R12, P6, R167, R13, RZ ;  /* 0x0000000da70c7210 */ /* 0x000fe40007fde0ff */
[----:B------:R-:W-:Y:S01]  /*3230*/  R2UR UR23, R15 ;  /* 0x000000000f1772ca */ /* 0x000fe200000e0000 */
[----:B------:R1:W-:Y:S01]  /*3240*/  STL [R1+0x1b8], R10 ;  /* 0x0001b80a01007387 */ /* 0x0003e20000100800 */
[----:B------:R-:W-:Y:S01]  /*3250*/  IMAD R15, R0, 0x1a, RZ ;  /* 0x0000001a000f7824 */ /* 0x000fe200078e02ff */
[----:B------:R-:W-:Y:S01]  /*3260*/  R2UR UR24, R16 ;  /* 0x00000000101872ca */ /* 0x000fe200000e0000 */
[----:B------:R-:W-:Y:S01]  /*3270*/  IMAD R16, R0, 0x19, RZ ;  /* 0x0000001900107824 */ /* 0x000fe200078e02ff */
[----:B------:R2:W-:Y:S01]  /*3280*/  STL [R1+0x1b0], R11 ;  /* 0x0001b00b01007387 */ /* 0x0005e20000100800 */
[----:B------:R-:W-:-:S02]  /*3290*/  SHF.R.S32.HI R43, RZ, 0x1f, R13 ;  /* 0x0000001fff2b7819 */ /* 0x000fc4000001140d */
[----:B0-----:R-:W-:Y:S02]  /*32a0*/  CS2R R70, SRZ ;  /* 0x0000000000467805 */ /* 0x001fe4000001ff00 */
[----:B------:R-:W-:Y:S01]  /*32b0*/  R2UR UR25, R17 ;  /* 0x00000000111972ca */ /* 0x000fe200000e0000 */
[----:B------:R0:W-:Y:S01]  /*32c0*/  STL [R1+0x1a8], R12 ;  /* 0x0001a80c01007387 */ /* 0x0001e20000100800 */
[----:B------:R-:W-:Y:S01]  /*32d0*/  IMAD R17, R0, 0x18, RZ ;  /* 0x0000001800117824 */ /* 0x000fe200078e02ff */
[----:B------:R-:W-:Y:S01]  /*32e0*/  SHF.R.S32.HI R44, RZ, 0x1f, R14 ;  /* 0x0000001fff2c7819 */ /* 0x000fe2000001140e */
[----:B-1----:R-:W-:Y:S01]  /*32f0*/  IMAD.X R10, R239, 0x1, R40, P5 ;  /* 0x00000001ef0a7824 */ /* 0x002fe200028e0628 */
[----:B------:R-:W-:Y:S01]  /*3300*/  R2UR UR26, R18 ;  /* 0x00000000121a72ca */ /* 0x000fe200000e0000 */
[----:B------:R-:W-:Y:S01]  /*3310*/  IMAD R18, R0, 0x17, RZ ;  /* 0x0000001700127824 */ /* 0x000fe200078e02ff */
[----:B--2---:R-:W-:Y:S02]  /*3320*/  IADD3 R11, P5, R166, R13, RZ ;  /* 0x0000000da60b7210 */ /* 0x004fe40007fbe0ff */
[----:B------:R1:W-:Y:S01]  /*3330*/  STL [R1+0x1d4], R10 ;  /* 0x0001d40a01007387 */ /* 0x0003e20000100800 */
[----:B------:R-:W-:Y:S01]  /*3340*/  SHF.R.S32.HI R45, RZ, 0x1f, R15 ;  /* 0x0000001fff2d7819 */ /* 0x000fe2000001140f */
[----:B0-----:R-:W-:Y:S01]  /*3350*/  IMAD.X R12, R40, 0x1, R69, P2 ;  /* 0x00000001280c7824 */ /* 0x001fe200010e0645 */
[----:B------:R-:W-:Y:S01]  /*3360*/  R2UR UR27, R19 ;  /* 0x00000000131b72ca */ /* 0x000fe200000e0000 */
[----:B------:R0:W-:Y:S01]  /*3370*/  STL [R1+0x1a0], R11 ;  /* 0x0001a00b01007387 */ /* 0x0001e20000100800 */
[----:B------:R-:W-:Y:S01]  /*3380*/  IMAD R19, R0, 0x16, RZ ;  /* 0x0000001600137824 */ /* 0x000fe200078e02ff */
[----:B------:R-:W-:-:S02]  /*3390*/  SHF.R.S32.HI R46, RZ, 0x1f, R16 ;  /* 0x0000001fff2e7819 */ /* 0x000fc40000011410 */
[----:B------:R2:W-:Y:S01]  /*33a0*/  STL [R1+0x1cc], R12 ;  /* 0x0001cc0c01007387 */ /* 0x0005e20000100800 */
[----:B------:R-:W-:Y:S01]  /*33b0*/  R2UR UR28, R20 ;  /* 0x00000000141c72ca */ /* 0x000fe200000e0000 */
[C---:B------:R-:W-:Y:S01]  /*33c0*/  IMAD R20, R0.reuse, 0x15, RZ ;  /* 0x0000001500147824 */ /* 0x040fe200078e02ff */
[-C--:B-1----:R-:W-:Y:S02]  /*33d0*/  IADD3 R10, P2, R167, R14.reuse, RZ ;  /* 0x0000000ea70a7210 */ /* 0x082fe40007f5e0ff */
[----:B------:R-:W-:Y:S01]  /*33e0*/  SHF.R.S32.HI R47, RZ, 0x1f, R17 ;  /* 0x0000001fff2f7819 */ /* 0x000fe20000011411 */
[----:B0-----:R-:W-:Y:S01]  /*33f0*/  IMAD.X R11, R239, 0x1, R41, P1 ;  /* 0x00000001ef0b7824 */ /* 0x001fe200008e0629 */
[----:B------:R-:W-:Y:S01]  /*3400*/  R2UR UR29, R21 ;  /* 0x00000000151d72ca */ /* 0x000fe200000e0000 */
[----:B------:R0:W-:Y:S01]  /*3410*/  STL [R1+0x198], R10 ;  /* 0x0001980a01007387 */ /* 0x0001e20000100800 */
[----:B------:R-:W-:Y:S01]  /*3420*/  IMAD R21, R0, 0x14, RZ ;  /* 0x0000001400157824 */ /* 0x000fe200078e02ff */
[----:B--2---:R-:W-:-:S02]  /*3430*/  IADD3 R12, P1, R166, R14, RZ ;  /* 0x0000000ea60c7210 */ /* 0x004fc40007f3e0ff */
[----:B------:R1:W-:Y:S01]  /*3440*/  STL [R1+0x1c4], R11 ;  /* 0x0001c40b01007387 */ /* 0x0003e20000100800 */
[----:B------:R-:W-:Y:S02]  /*3450*/  SHF.R.S32.HI R48, RZ, 0x1f, R18 ;  /* 0x0000001fff307819 */ /* 0x000fe40000011412 */
[----:B------:R-:W-:Y:S01]  /*3460*/  R2UR UR30, R22 ;  /* 0x00000000161e72ca */ /* 0x000fe200000e0000 */
[----:B------:R2:W-:Y:S01]  /*3470*/  STL [R1+0x190], R12 ;  /* 0x0001900c01007387 */ /* 0x0005e20000100800 */
[C---:B------:R-:W-:Y:S01]  /*3480*/  IMAD R22, R0.reuse, 0x13, RZ ;  /* 0x0000001300167824 */ /* 0x040fe200078e02ff */
[----:B------:R-:W-:Y:S01]  /*3490*/  SHF.R.S32.HI R49, RZ, 0x1f, R19 ;  /* 0x0000001fff317819 */ /* 0x000fe20000011413 */
[----:B0-----:R-:W-:Y:S01]  /*34a0*/  IMAD.X R10, R69, 0x1, R41, P0 ;  /* 0x00000001450a7824 */ /* 0x001fe200000e0629 */
[----:B------:R-:W-:Y:S01]  /*34b0*/  R2UR UR31, R23 ;  /* 0x00000000171f72ca */ /* 0x000fe200000e0000 */
[----:B------:R-:W-:Y:S01]  /*34c0*/  IMAD R23, R0, 0x12, RZ ;  /* 0x0000001200177824 */ /* 0x000fe200078e02ff */
[----:B-1----:R-:W-:-:S02]  /*34d0*/  IADD3 R11, P0, R167, R15, RZ ;  /* 0x0000000fa70b7210 */ /* 0x002fc40007f1e0ff */
[----:B------:R-:W-:Y:S01]  /*34e0*/  CS2R R40, SRZ ;  /* 0x0000000000287805 */ /* 0x000fe2000001ff00 */
[----:B------:R0:W-:Y:S01]  /*34f0*/  STL [R1+0x1bc], R10 ;  /* 0x0001bc0a01007387 */ /* 0x0001e20000100800 */
[----:B------:R-:W-:Y:S01]  /*3500*/  SHF.R.S32.HI R50, RZ, 0x1f, R20 ;  /* 0x0000001fff327819 */ /* 0x000fe20000011414 */
[----:B--2---:R-:W-:Y:S01]  /*3510*/  IMAD.X R12, R239, 0x1, R42, P4 ;  /* 0x00000001ef0c7824 */ /* 0x004fe200020e062a */
[----:B------:R-:W-:Y:S01]  /*3520*/  R2UR UR32, R24 ;  /* 0x00000000182072ca */ /* 0x000fe200000e0000 */
[----:B------:R1:W-:Y:S01]  /*3530*/  STL [R1+0x188], R11 ;  /* 0x0001880b01007387 */ /* 0x0003e20000100800 */
[C---:B------:R-:W-:Y:S01]  /*3540*/  IMAD R24, R0.reuse, 0x11, RZ ;  /* 0x0000001100187824 */ /* 0x040fe200078e02ff */
[----:B------:R-:W-:Y:S02]  /*3550*/  SHF.R.S32.HI R51, RZ, 0x1f, R21 ;  /* 0x0000001fff337819 */ /* 0x000fe40000011415 */
[----:B------:R2:W-:Y:S01]  /*3560*/  STL [R1+0x1b4], R12 ;  /* 0x0001b40c01007387 */ /* 0x0005e20000100800 */
[----:B------:R-:W-:Y:S01]  /*3570*/  R2UR UR33, R25 ;  /* 0x00000000192172ca */ /* 0x000fe200000e0000 */
[----:B------:R-:W-:Y:S01]  /*3580*/  IMAD.SHL.U32 R25, R0, 0x10, RZ ;  /* 0x0000001000197824 */ /* 0x000fe200078e00ff */
[----:B0-----:R-:W-:-:S02]  /*3590*/  IADD3 R10, P4, R166, R15, RZ ;  /* 0x0000000fa60a7210 */ /* 0x001fc40007f9e0ff */
[----:B------:R-:W-:Y:S02]  /*35a0*/  CS2R R14, SRZ ;  /* 0x00000000000e7805 */ /* 0x000fe4000001ff00 */
[----:B------:R-:W-:Y:S01]  /*35b0*/  SHF.R.S32.HI R52, RZ, 0x1f, R22 ;  /* 0x0000001fff347819 */ /* 0x000fe20000011416 */
[----:B-1----:R-:W-:Y:S01]  /*35c0*/  IMAD.X R11, R69, 0x1, R42, P3 ;  /* 0x00000001450b7824 */ /* 0x002fe200018e062a */
[----:B------:R-:W-:Y:S01]  /*35d0*/  R2UR UR34, R26 ;  /* 0x000000001a2272ca */ /* 0x000fe200000e0000 */
[----:B------:R0:W-:Y:S01]  /*35e0*/  STL [R1+0x180], R10 ;  /* 0x0001800a01007387 */ /* 0x0001e20000100800 */
[----:B------:R-:W-:Y:S01]  /*35f0*/  IMAD R26, R0, 0xf, RZ ;  /* 0x0000000f001a7824 */ /* 0x000fe200078e02ff */
[----:B--2---:R-:W-:Y:S02]  /*3600*/  IADD3 R12, P3, R167, R16, RZ ;  /* 0x00000010a70c7210 */ /* 0x004fe40007f7e0ff */
[----:B------:R1:W-:Y:S01]  /*3610*/  STL [R1+0x1ac], R11 ;  /* 0x0001ac0b01007387 */ /* 0x0003e20000100800 */
[----:B------:R-:W-:-:S02]  /*3620*/  SHF.R.S32.HI R53, RZ, 0x1f, R23 ;  /* 0x0000001fff357819 */ /* 0x000fc40000011417 */
[----:B------:R-:W-:Y:S01]  /*3630*/  R2UR UR35, R27 ;  /* 0x000000001b2372ca */ /* 0x000fe200000e0000 */
[----:B------:R2:W-:Y:S01]  /*3640*/  STL [R1+0x178], R12 ;  /* 0x0001780c01007387 */ /* 0x0005e20000100800 */
[----:B------:R-:W-:Y:S01]  /*3650*/  IMAD R27, R0, 0xe, RZ ;  /* 0x0000000e001b7824 */ /* 0x000fe200078e02ff */
[----:B------:R-:W-:Y:S01]  /*3660*/  SHF.R.S32.HI R54, RZ, 0x1f, R24 ;  /* 0x0000001fff367819 */ /* 0x000fe20000011418 */
[----:B0-----:R-:W-:Y:S01]  /*3670*/  IMAD.X R10, R239, 0x1, R43, P6 ;  /* 0x00000001ef0a7824 */ /* 0x001fe200030e062b */
[----:B------:R-:W-:Y:S01]  /*3680*/  R2UR UR36, R28 ;  /* 0x000000001c2472ca */ /* 0x000fe200000e0000 */
[----:B------:R-:W-:Y:S01]  /*3690*/  IMAD R28, R0, 0xd, RZ ;  /* 0x0000000d001c7824 */ /* 0x000fe200078e02ff */
[----:B-1----:R-:W-:Y:S02]  /*36a0*/  IADD3 R11, P6, R166, R16, RZ ;  /* 0x00000010a60b7210 */ /* 0x002fe40007fde0ff */
[----:B------:R0:W-:Y:S01]  /*36b0*/  STL [R1+0x1a4], R10 ;  /* 0x0001a40a01007387 */ /* 0x0001e20000100800 */
[----:B------:R-:W-:Y:S01]  /*36c0*/  SHF.R.S32.HI R55, RZ, 0x1f, R25 ;  /* 0x0000001fff377819 */ /* 0x000fe20000011419 */
[----:B--2---:R-:W-:Y:S01]  /*36d0*/  IMAD.X R12, R69, 0x1, R43, P5 ;  /* 0x00000001450c7824 */ /* 0x004fe200028e062b */
[----:B------:R-:W-:Y:S01]  /*36e0*/  R2UR UR37, R29 ;  /* 0x000000001d2572ca */ /* 0x000fe200000e0000 */
[----:B------:R1:W-:Y:S01]  /*36f0*/  STL [R1+0x170], R11 ;  /* 0x0001700b01007387 */ /* 0x0003e20000100800 */
[----:B------:R-:W-:Y:S01]  /*3700*/  IMAD R29, R0, 0xc, RZ ;  /* 0x0000000c001d7824 */ /* 0x000fe200078e02ff */
[----:B------:R-:W-:-:S02]  /*3710*/  SHF.R.S32.HI R56, RZ, 0x1f, R26 ;  /* 0x0000001fff387819 */ /* 0x000fc4000001141a */
[----:B------:R-:W-:Y:S01]  /*3720*/  CS2R R42, SRZ ;  /* 0x00000000002a7805 */ /* 0x000fe2000001ff00 */
[----:B------:R2:W-:Y:S01]  /*3730*/  STL [R1+0x19c], R12 ;  /* 0x00019c0c01007387 */ /* 0x0005e20000100800 */
[----:B------:R-:W-:Y:S01]  /*3740*/  R2UR UR38, R30 ;  /* 0x000000001e2672ca */ /* 0x000fe200000e0000 */
[C---:B------:R-:W-:Y:S01]  /*3750*/  IMAD R30, R0.reuse, 0xb, RZ ;  /* 0x0000000b001e7824 */ /* 0x040fe200078e02ff */
[-C--:B0-----:R-:W-:Y:S02]  /*3760*/  IADD3 R10, P5, R167, R17.reuse, RZ ;  /* 0x00000011a70a7210 */ /* 0x081fe40007fbe0ff */
[----:B------:R-:W-:Y:S01]  /*3770*/  SHF.R.S32.HI R57, RZ, 0x1f, R27 ;  /* 0x0000001fff397819 */ /* 0x000fe2000001141b */
[----:B-1----:R-:W-:Y:S01]  /*3780*/  IMAD.X R11, R239, 0x1, R44, P2 ;  /* 0x00000001ef0b7824 */ /* 0x002fe200010e062c */
[----:B------:R-:W-:Y:S01]  /*3790*/  R2UR UR39, R31 ;  /* 0x000000001f2772ca */ /* 0x000fe200000e0000 */
[----:B------:R0:W-:Y:S01]  /*37a0*/  STL [R1+0x168], R10 ;  /* 0x0001680a01007387 */ /* 0x0001e20000100800 */
[----:B------:R-:W-:Y:S01]  /*37b0*/  IMAD R31, R0, 0xa, RZ ;  /* 0x0000000a001f7824 */ /* 0x000fe200078e02ff */
[----:B--2---:R-:W-:-:S02]  /*37c0*/  IADD3 R12, P2, R166, R17, RZ ;  /* 0x00000011a60c7210 */ /* 0x004fc40007f5e0ff */
[----:B------:R-:W-:Y:S01]  /*37d0*/  CS2R R16, SRZ ;  /* 0x0000000000107805 */ /* 0x000fe2000001ff00 */
[----:B------:R1:W-:Y:S01]  /*37e0*/  STL [R1+0x194], R11 ;  /* 0x0001940b01007387 */ /* 0x0003e20000100800 */
[----:B------:R-:W-:Y:S02]  /*37f0*/  SHF.R.S32.HI R58, RZ, 0x1f, R28 ;  /* 0x0000001fff3a7819 */ /* 0x000fe4000001141c */
[----:B------:R-:W-:Y:S01]  /*3800*/  SHF.R.S32.HI R59, RZ, 0x1f, R29 ;  /* 0x0000001fff3b7819 */ /* 0x000fe2000001141d */
[----:B------:R2:W-:Y:S01]  /*3810*/  STL [R1+0x160], R12 ;  /* 0x0001600c01007387 */ /* 0x0005e20000100800 */
[----:B------:R-:W-:Y:S01]  /*3820*/  SHF.R.S32.HI R60, RZ, 0x1f, R30 ;  /* 0x0000001fff3c7819 */ /* 0x000fe2000001141e */
[----:B0-----:R-:W-:Y:S01]  /*3830*/  IMAD.X R10, R69, 0x1, R44, P1 ;  /* 0x00000001450a7824 */ /* 0x001fe200008e062c */
[----:B------:R-:W-:Y:S02]  /*3840*/  SHF.R.S32.HI R61, RZ, 0x1f, R31 ;  /* 0x0000001fff3d7819 */ /* 0x000fe4000001141f */
[----:B------:R-:W-:-:S02]  /*3850*/  SHF.R.S32.HI R62, RZ, 0x1f, R32 ;  /* 0x0000001fff3e7819 */ /* 0x000fc40000011420 */
[----:B-1----:R-:W-:Y:S01]  /*3860*/  IADD3 R11, P1, R167, R18, RZ ;  /* 0x00000012a70b7210 */ /* 0x002fe20007f3e0ff */
[----:B------:R0:W-:Y:S01]  /*3870*/  STL [R1+0x18c], R10 ;  /* 0x00018c0a01007387 */ /* 0x0001e20000100800 */
[----:B------:R-:W-:Y:S01]  /*3880*/  SHF.R.S32.HI R63, RZ, 0x1f, R33 ;  /* 0x0000001fff3f7819 */ /* 0x000fe20000011421 */
[----:B--2---:R-:W-:Y:S01]  /*3890*/  IMAD.X R12, R239, 0x1, R45, P0 ;  /* 0x00000001ef0c7824 */ /* 0x004fe200000e062d */
[----:B------:R-:W-:Y:S01]  /*38a0*/  SHF.R.S32.HI R64, RZ, 0x1f, R34 ;  /* 0x0000001fff407819 */ /* 0x000fe20000011422 */
[----:B------:R1:W-:Y:S01]  /*38b0*/  STL [R1+0x158], R11 ;  /* 0x0001580b01007387 */ /* 0x0003e20000100800 */
[----:B------:R-:W-:Y:S02]  /*38c0*/  SHF.R.S32.HI R65, RZ, 0x1f, R35 ;  /* 0x0000001fff417819 */ /* 0x000fe40000011423 */
[----:B------:R-:W-:Y:S01]  /*38d0*/  SHF.R.S32.HI R66, RZ, 0x1f, R36 ;  /* 0x0000001fff427819 */ /* 0x000fe20000011424 */
[----:B------:R2:W-:Y:S01]  /*38e0*/  STL [R1+0x184], R12 ;  /* 0x0001840c01007387 */ /* 0x0005e20000100800 */
[----:B------:R-:W-:-:S02]  /*38f0*/  SHF.R.S32.HI R67, RZ, 0x1f, R37 ;  /* 0x0000001fff437819 */ /* 0x000fc40000011425 */
[----:B0-----:R-:W-:Y:S02]  /*3900*/  IADD3 R10, P0, R166, R18, RZ ;  /* 0x00000012a60a7210 */ /* 0x001fe40007f1e0ff */
[----:B------:R-:W-:Y:S01]  /*3910*/  SHF.R.S32.HI R237, RZ, 0x1f, R0 ;  /* 0x0000001fffed7819 */ /* 0x000fe20000011400 */
[----:B-1----:R-:W-:Y:S01]  /*3920*/  IMAD.X R11, R69, 0x1, R45, P4 ;  /* 0x00000001450b7824 */ /* 0x002fe200020e062d */
[----:B------:R-:W-:Y:S01]  /*3930*/  SHF.R.S32.HI R68, RZ, 0x1f, R38 ;  /* 0x0000001fff447819 */ /* 0x000fe20000011426 */
[----:B------:R0:W-:Y:S01]  /*3940*/  STL [R1+0x150], R10 ;  /* 0x0001500a01007387 */ /* 0x0001e20000100800 */
[----:B------:R-:W-:Y:S02]  /*3950*/  SHF.R.S32.HI R252, RZ, 0x1f, R39 ;  /* 0x0000001ffffc7819 */ /* 0x000fe40000011427 */
[----:B------:R-:W-:Y:S02]  /*3960*/  CS2R R44, SRZ ;  /* 0x00000000002c7805 */ /* 0x000fe4000001ff00 */
[----:B--2---:R-:W-:Y:S01]  /*3970*/  IADD3 R12, P4, R167, R19, RZ ;  /* 0x00000013a70c7210 */ /* 0x004fe20007f9e0ff */
[----:B------:R1:W-:Y:S01]  /*3980*/  STL [R1+0x17c], R11 ;  /* 0x00017c0b01007387 */ /* 0x0003e20000100800 */
[----:B------:R-:W-:-:S02]  /*3990*/  SHF.R.S32.HI R181, RZ, 0x1f, R4 ;  /* 0x0000001fffb57819 */ /* 0x000fc40000011404 */
[----:B------:R-:W-:Y:S01]  /*39a0*/  SHF.R.S32.HI R182, RZ, 0x1f, R5 ;  /* 0x0000001fffb67819 */ /* 0x000fe20000011405 */
[----:B------:R2:W-:Y:S01]  /*39b0*/  STL [R1+0x148], R12 ;  /* 0x0001480c01007387 */ /* 0x0005e20000100800 */
[----:B------:R-:W-:Y:S01]  /*39c0*/  SHF.R.S32.HI R183, RZ, 0x1f, R6 ;  /* 0x0000001fffb77819 */ /* 0x000fe20000011406 */
[----:B0-----:R-:W-:Y:S01]  /*39d0*/  IMAD.X R10, R239, 0x1, R46, P3 ;  /* 0x00000001ef0a7824 */ /* 0x001fe200018e062e */
[----:B------:R-:W-:Y:S02]  /*39e0*/  SHF.R.S32.HI R184, RZ, 0x1f, R7 ;  /* 0x0000001fffb87819 */ /* 0x000fe40000011407 */
[----:B------:R-:W-:Y:S02]  /*39f0*/  SHF.R.S32.HI R185, RZ, 0x1f, R8 ;  /* 0x0000001fffb97819 */ /* 0x000fe40000011408 */
[----:B-1----:R-:W-:Y:S01]  /*3a00*/  IADD3 R11, P3, R166, R19, RZ ;  /* 0x00000013a60b7210 */ /* 0x002fe20007f7e0ff */
[----:B------:R0:W-:Y:S01]  /*3a10*/  STL [R1+0x174], R10 ;  /* 0x0001740a01007387 */ /* 0x0001e20000100800 */
[----:B------:R-:W-:Y:S01]  /*3a20*/  SHF.R.S32.HI R187, RZ, 0x1f, R9 ;  /* 0x0000001fffbb7819 */ /* 0x000fe20000011409 */
[----:B--2---:R-:W-:Y:S01]  /*3a30*/  IMAD.X R12, R69, 0x1, R46, P6 ;  /* 0x00000001450c7824 */ /* 0x004fe200030e062e */
[----:B------:R-:W-:Y:S01]  /*3a40*/  CS2R R18, SRZ ;  /* 0x0000000000127805 */ /* 0x000fe2000001ff00 */
[----:B------:R1:W-:Y:S04]  /*3a50*/  STL [R1+0x140], R11 ;  /* 0x0001400b01007387 */ /* 0x0003e80000100800 */
[----:B------:R2:W-:Y:S01]  /*3a60*/  STL [R1+0x16c], R12 ;  /* 0x00016c0c01007387 */ /* 0x0005e20000100800 */
[----:B0-----:R-:W-:Y:S01]  /*3a70*/  IADD3 R10, P6, R167, R20, RZ ;  /* 0x00000014a70a7210 */ /* 0x001fe20007fde0ff */
[----:B-1----:R-:W-:-:S04]  /*3a80*/  IMAD.X R11, R239, 0x1, R47, P5 ;  /* 0x00000001ef0b7824 */ /* 0x002fc800028e062f */
[----:B------:R0:W-:Y:S01]  /*3a90*/  STL [R1+0x138], R10 ;  /* 0x0001380a01007387 */ /* 0x0001e20000100800 */
[----:B--2---:R-:W-:-:S03]  /*3aa0*/  IADD3 R12, P5, R166, R20, RZ ;  /* 0x00000014a60c7210 */ /* 0x004fc60007fbe0ff */
[----:B------:R1:W-:Y:S04]  /*3ab0*/  STL [R1+0x164], R11 ;  /* 0x0001640b01007387 */ /* 0x0003e80000100800 */
[----:B------:R2:W-:Y:S01]  /*3ac0*/  STL [R1+0x130], R12 ;  /* 0x0001300c01007387 */ /* 0x0005e20000100800 */
[----:B0-----:R-:W-:Y:S01]  /*3ad0*/  IMAD.X R10, R69, 0x1, R47, P2 ;  /* 0x00000001450a7824 */ /* 0x001fe200010e062f */
[----:B------:R-:W-:Y:S02]  /*3ae0*/  CS2R R46, SRZ ;  /* 0x00000000002e7805 */ /* 0x000fe4000001ff00 */
[----:B-1----:R-:W-:Y:S02]  /*3af0*/  IADD3 R11, P2, R167, R21, RZ ;  /* 0x00000015a70b7210 */ /* 0x002fe40007f5e0ff */
[----:B------:R0:W-:Y:S01]  /*3b00*/  STL [R1+0x15c], R10 ;  /* 0x00015c0a01007387 */ /* 0x0001e20000100800 */
[----:B--2---:R-:W-:-:S03]  /*3b10*/  IMAD.X R12, R239, 0x1, R48, P1 ;  /* 0x00000001ef0c7824 */ /* 0x004fc600008e0630 */
[----:B------:R1:W-:Y:S04]  /*3b20*/  STL [R1+0x128], R11 ;  /* 0x0001280b01007387 */ /* 0x0003e80000100800 */
[----:B------:R2:W-:Y:S01]  /*3b30*/  STL [R1+0x154], R12 ;  /* 0x0001540c01007387 */ /* 0x0005e20000100800 */
[----:B0-----:R-:W-:Y:S02]  /*3b40*/  IADD3 R10, P1, R166, R21, RZ ;  /* 0x00000015a60a7210 */ /* 0x001fe40007f3e0ff */
[----:B------:R-:W-:Y:S01]  /*3b50*/  CS2R R20, SRZ ;  /* 0x0000000000147805 */ /* 0x000fe2000001ff00 */
[----:B-1----:R-:W-:Y:S02]  /*3b60*/  IMAD.X R11, R69, 0x1, R48, P0 ;  /* 0x00000001450b7824 */ /* 0x002fe400000e0630 */
[----:B------:R0:W-:Y:S01]  /*3b70*/  STL [R1+0x120], R10 ;  /* 0x0001200a01007387 */ /* 0x0001e20000100800 */
[----:B--2---:R-:W-:-:S03]  /*3b80*/  IADD3 R12, P0, R167, R22, RZ ;  /* 0x00000016a70c7210 */ /* 0x004fc60007f1e0ff */
[----:B------:R1:W-:Y:S04]  /*3b90*/  STL [R1+0x14c], R11 ;  /* 0x00014c0b01007387 */ /* 0x0003e80000100800 */
[----:B------:R2:W-:Y:S01]  /*3ba0*/  STL [R1+0x118], R12 ;  /* 0x0001180c01007387 */ /* 0x0005e20000100800 */
[----:B0-----:R-:W-:Y:S01]  /*3bb0*/  IMAD.X R10, R239, 0x1, R49, P4 ;  /* 0x00000001ef0a7824 */ /* 0x001fe200020e0631 */
[----:B-1----:R-:W-:-:S04]  /*3bc0*/  IADD3 R11, P4, R166, R22, RZ ;  /* 0x00000016a60b7210 */ /* 0x002fc80007f9e0ff */
[----:B------:R0:W-:Y:S01]  /*3bd0*/  STL [R1+0x144], R10 ;  /* 0x0001440a01007387 */ /* 0x0001e20000100800 */
[----:B--2---:R-:W-:-:S03]  /*3be0*/  IMAD.X R12, R69, 0x1, R49, P3 ;  /* 0x00000001450c7824 */ /* 0x004fc600018e0631 */
[----:B------:R1:W-:Y:S01]  /*3bf0*/  STL [R1+0x110], R11 ;  /* 0x0001100b01007387 */ /* 0x0003e20000100800 */
[----:B------:R-:W-:-:S03]  /*3c00*/  CS2R R48, SRZ ;  /* 0x0000000000307805 */ /* 0x000fc6000001ff00 */
[----:B------:R2:W-:Y:S01]  /*3c10*/  STL [R1+0x13c], R12 ;  /* 0x00013c0c01007387 */ /* 0x0005e20000100800 */
[----:B0-----:R-:W-:Y:S01]  /*3c20*/  IADD3 R10, P3, R167, R23, RZ ;  /* 0x00000017a70a7210 */ /* 0x001fe20007f7e0ff */
[----:B-1----:R-:W-:-:S04]  /*3c30*/  IMAD.X R11, R239, 0x1, R50, P6 ;  /* 0x00000001ef0b7824 */ /* 0x002fc800030e0632 */
[----:B------:R0:W-:Y:S01]  /*3c40*/  STL [R1+0x108], R10 ;  /* 0x0001080a01007387 */ /* 0x0001e20000100800 */
[----:B--2---:R-:W-:-:S03]  /*3c50*/  IADD3 R12, P6, R166, R23, RZ ;  /* 0x00000017a60c7210 */ /* 0x004fc60007fde0ff */
[----:B------:R1:W-:Y:S01]  /*3c60*/  STL [R1+0x134], R11 ;  /* 0x0001340b01007387 */ /* 0x0003e20000100800 */
[----:B------:R-:W-:-:S03]  /*3c70*/  CS2R R22, SRZ ;  /* 0x0000000000167805 */ /* 0x000fc6000001ff00 */
[----:B------:R2:W-:Y:S01]  /*3c80*/  STL [R1+0x100], R12 ;  /* 0x0001000c01007387 */ /* 0x0005e20000100800 */
[----:B0-----:R-:W-:Y:S01]  /*3c90*/  IMAD.X R10, R69, 0x1, R50, P5 ;  /* 0x00000001450a7824 */ /* 0x001fe200028e0632 */
[----:B-1----:R-:W-:-:S04]  /*3ca0*/  IADD3 R11, P5, R167, R24, RZ ;  /* 0x00000018a70b7210 */ /* 0x002fc80007fbe0ff */
[----:B------:R0:W-:Y:S01]  /*3cb0*/  STL [R1+0x12c], R10 ;  /* 0x00012c0a01007387 */ /* 0x0001e20000100800 */
[----:B--2---:R-:W-:-:S03]  /*3cc0*/  IMAD.X R12, R239, 0x1, R51, P2 ;  /* 0x00000001ef0c7824 */ /* 0x004fc600010e0633 */
[----:B------:R1:W-:Y:S04]  /*3cd0*/  STL [R1+0xf8], R11 ;  /* 0x0000f80b01007387 */ /* 0x0003e80000100800 */
[----:B------:R2:W-:Y:S01]  /*3ce0*/  STL [R1+0x124], R12 ;  /* 0x0001240c01007387 */ /* 0x0005e20000100800 */
[----:B0-----:R-:W-:Y:S01]  /*3cf0*/  IADD3 R10, P2, R166, R24, RZ ;  /* 0x00000018a60a7210 */ /* 0x001fe20007f5e0ff */
[----:B-1----:R-:W-:-:S04]  /*3d00*/  IMAD.X R11, R69, 0x1, R51, P1 ;  /* 0x00000001450b7824 */ /* 0x002fc800008e0633 */
[----:B------:R0:W-:Y:S01]  /*3d10*/  STL [R1+0xf0], R10 ;  /* 0x0000f00a01007387 */ /* 0x0001e20000100800 */
[----:B------:R-:W-:Y:S02]  /*3d20*/  CS2R R50, SRZ ;  /* 0x0000000000327805 */ /* 0x000fe4000001ff00 */
[-C--:B--2---:R-:W-:Y:S01]  /*3d30*/  IADD3 R12, P1, R167, R25.reuse, RZ ;  /* 0x00000019a70c7210 */ /* 0x084fe20007f3e0ff */
[----:B------:R1:W-:Y:S04]  /*3d40*/  STL [R1+0x11c], R11 ;  /* 0x00011c0b01007387 */ /* 0x0003e80000100800 */
[----:B------:R2:W-:Y:S01]  /*3d50*/  STL [R1+0xe8], R12 ;  /* 0x0000e80c01007387 */ /* 0x0005e20000100800 */
[----:B0-----:R-:W-:Y:S01]  /*3d60*/  IMAD.X R10, R239, 0x1, R52, P0 ;  /* 0x00000001ef0a7824 */ /* 0x001fe200000e0634 */
[----:B-1----:R-:W-:-:S04]  /*3d70*/  IADD3 R11, P0, R166, R25, RZ ;  /* 0x00000019a60b7210 */ /* 0x002fc80007f1e0ff */
[----:B------:R0:W-:Y:S01]  /*3d80*/  STL [R1+0x114], R10 ;  /* 0x0001140a01007387 */ /* 0x0001e20000100800 */
[----:B------:R-:W-:Y:S01]  /*3d90*/  CS2R R24, SRZ ;  /* 0x0000000000187805 */ /* 0x000fe2000001ff00 */
[----:B--2---:R-:W-:Y:S02]  /*3da0*/  IMAD.X R12, R69, 0x1, R52, P4 ;  /* 0x00000001450c7824 */ /* 0x004fe400020e0634 */
        /* <DEDUP_REMOVED lines=122> */
[----:B------:R0:W-:Y:S01]  /*4550*/  STL [R1], R10 ;  /* 0x0000000a01007387 */ /* 0x0001e20000100800 */
[----:B------:R-:W-:-:S02]  /*4560*/  IADD3 R240, P4, R167, R0, RZ ;  /* 0x00000000a7f07210 */ /* 0x000fc40007f9e0ff */
[----:B--2---:R-:W-:Y:S01]  /*4570*/  CS2R R12, SRZ ;  /* 0x00000000000c7805 */ /* 0x004fe2000001ff00 */
[----:B------:R1:W-:Y:S01]  /*4580*/  STL [R1+0x2c], R11 ;  /* 0x00002c0b01007387 */ /* 0x0003e20000100800 */
[--C-:B0-----:R-:W-:Y:S01]  /*4590*/  IMAD.X R10, R239, 0x1, R67.reuse, P3 ;  /* 0x00000001ef0a7824 */ /* 0x101fe200018e0643 */
[----:B------:R-:W-:Y:S01]  /*45a0*/  IADD3 R238, P3, R166, R0, RZ ;  /* 0x00000000a6ee7210 */ /* 0x000fe20007f7e0ff */
[----:B------:R-:W-:Y:S01]  /*45b0*/  IMAD.X R0, R69, 0x1, R67, P6 ;  /* 0x0000000145007824 */ /* 0x000fe200030e0643 */
[----:B------:R-:W-:Y:S01]  /*45c0*/  CS2R R66, SRZ ;  /* 0x0000000000427805 */ /* 0x000fe2000001ff00 */
[----:B-1----:R-:W-:Y:S01]  /*45d0*/  IMAD.X R11, R239, 0x1, R68, P5 ;  /* 0x00000001ef0b7824 */ /* 0x002fe200028e0644 */
[----:B------:R0:W-:Y:S01]  /*45e0*/  STL [R1+0x24], R10 ;  /* 0x0000240a01007387 */ /* 0x0001e20000100800 */
[----:B------:R-:W-:-:S03]  /*45f0*/  IADD3 R188, P5, R9, UR8, RZ ;  /* 0x0000000809bc7c10 */ /* 0x000fc6000ffbe0ff */
[----:B------:R1:W-:Y:S01]  /*4600*/  STL [R1+0x1c], R0 ;  /* 0x00001c0001007387 */ /* 0x0003e20000100800 */
[----:B------:R-:W-:-:S03]  /*4610*/  IADD3.X R187, R187, UR9, RZ, P5, !PT ;  /* 0x00000009bbbb7c10 */ /* 0x000fc6000affe4ff */
[----:B------:R-:W-:Y:S01]  /*4620*/  STL [R1+0x14], R11 ;  /* 0x0000140b01007387 */ /* 0x000fe20000100800 */
[----:B0-----:R-:W-:Y:S01]  /*4630*/  IMAD.X R10, R69, 0x1, R68, P2 ;  /* 0x00000001450a7824 */ /* 0x001fe200010e0644 */
[----:B------:R-:W-:Y:S01]  /*4640*/  IADD3 R171, P2, R6, UR8, RZ ;  /* 0x0000000806ab7c10 */ /* 0x000fe2000ff5e0ff */
[----:B-1----:R-:W-:-:S03]  /*4650*/  IMAD.X R0, R239, 0x1, R252, P1 ;  /* 0x00000001ef007824 */ /* 0x002fc600008e06fc */
[----:B------:R-:W-:Y:S01]  /*4660*/  STL [R1+0xc], R10 ;  /* 0x00000c0a01007387 */ /* 0x000fe20000100800 */
[--C-:B------:R-:W-:Y:S01]  /*4670*/  IMAD.X R239, R239, 0x1, R237.reuse, P4 ;  /* 0x00000001efef7824 */ /* 0x100fe200020e06ed */
[----:B------:R-:W-:Y:S01]  /*4680*/  IADD3 R170, P1, R5, UR8, RZ ;  /* 0x0000000805aa7c10 */ /* 0x000fe2000ff3e0ff */
[C---:B------:R-:W-:Y:S01]  /*4690*/  IMAD.X R252, R69.reuse, 0x1, R252, P0 ;  /* 0x0000000145fc7824 */ /* 0x040fe200000e06fc */
[----:B------:R0:W-:Y:S01]  /*46a0*/  STL [R1+0x4], R0 ;  /* 0x0000040001007387 */ /* 0x0001e20000100800 */
[----:B------:R-:W-:Y:S01]  /*46b0*/  IMAD.X R237, R69, 0x1, R237, P3 ;  /* 0x0000000145ed7824 */ /* 0x000fe200018e06ed */
[----:B------:R-:W-:Y:S02]  /*46c0*/  IADD3 R169, P0, R4, UR8, RZ ;  /* 0x0000000804a97c10 */ /* 0x000fe4000ff1e0ff */
[----:B------:R-:W-:Y:S02]  /*46d0*/  CS2R R68, SRZ ;  /* 0x0000000000447805 */ /* 0x000fe4000001ff00 */
[----:B------:R-:W-:-:S02]  /*46e0*/  IADD3 R180, P3, R7, UR8, RZ ;  /* 0x0000000807b47c10 */ /* 0x000fc4000ff7e0ff */
[----:B------:R-:W-:Y:S01]  /*46f0*/  IADD3 R186, P4, R8, UR8, RZ ;  /* 0x0000000808ba7c10 */ /* 0x000fe2000ff9e0ff */
[----:B------:R-:W-:Y:S01]  /*4700*/  ULDC UR8, c[0x0][0x210] ;  /* 0x0000840000087ab9 */ /* 0x000fe20000000800 */
[----:B------:R-:W-:Y:S02]  /*4710*/  IADD3.X R181, R181, UR9, RZ, P0, !PT ;  /* 0x00000009b5b57c10 */ /* 0x000fe400087fe4ff */
[----:B------:R-:W-:Y:S01]  /*4720*/  CS2R R8, SRZ ;  /* 0x0000000000087805 */ /* 0x000fe2000001ff00 */
[----:B0-----:R-:W-:Y:S01]  /*4730*/  IMAD.SHL.U32 R0, R3, 0x10, RZ ;  /* 0x0000001003007824 */ /* 0x001fe200078e00ff */
[----:B------:R-:W-:Y:S01]  /*4740*/  IADD3.X R182, R182, UR9, RZ, P1, !PT ;  /* 0x00000009b6b67c10 */ /* 0x000fe20008ffe4ff */
[----:B------:R-:W0:Y:S01]  /*4750*/  LDC R3, c[0x0][0x214] ;  /* 0x00008500ff037b82 */ /* 0x000e220000000800 */
[----:B------:R-:W-:Y:S02]  /*4760*/  IADD3.X R183, R183, UR9, RZ, P2, !PT ;  /* 0x00000009b7b77c10 */ /* 0x000fe400097fe4ff */
[----:B------:R-:W-:-:S02]  /*4770*/  CS2R R10, SRZ ;  /* 0x00000000000a7805 */ /* 0x000fc4000001ff00 */
[----:B------:R-:W-:Y:S01]  /*4780*/  IADD3.X R184, R184, UR9, RZ, P3, !PT ;  /* 0x00000009b8b87c10 */ /* 0x000fe20009ffe4ff */
[----:B------:R1:W-:Y:S01]  /*4790*/  STL [R1+0x1dc], R0 ;  /* 0x0001dc0001007387 */ /* 0x0003e20000100800 */
[----:B------:R-:W-:Y:S01]  /*47a0*/  IADD3.X R185, R185, UR9, RZ, P4, !PT ;  /* 0x00000009b9b97c10 */ /* 0x000fe2000a7fe4ff */
[----:B------:R-:W-:-:S04]  /*47b0*/  USHF.R.S32.HI UR9, URZ, 0x1f, UR4 ;  /* 0x0000001f3f097899 */ /* 0x000fc80008011404 */
[----:B------:R-:W-:Y:S01]  /*47c0*/  ULEA.HI UR4, UR9, UR4, URZ, 0x5 ;  /* 0x0000000409047291 */ /* 0x000fe2000f8f283f */
[----:B-1----:R-:W-:-:S03]  /*47d0*/  IMAD.U32 R0, RZ, RZ, UR8 ;  /* 0x00000008ff007e24 */ /* 0x002fc6000f8e00ff */
[----:B------:R-:W-:-:S12]  /*47e0*/  USHF.R.S32.HI UR4, URZ, 0x5, UR4 ;  /* 0x000000053f047899 */ /* 0x000fd80008011404 */
.L_x_2:
[----:B------:R-:W2:Y:S04]  /*47f0*/  LDL R28, [R1] ;  /* 0x00000000011c7983 */ /* 0x000ea80000100800 */
[----:B------:R-:W3:Y:S04]  /*4800*/  LDL R175, [R1+0x8] ;  /* 0x0000080001af7983 */ /* 0x000ee80000100800 */
[----:B------:R-:W4:Y:S04]  /*4810*/  LDL R163, [R1+0x4] ;  /* 0x0000040001a37983 */ /* 0x000f280000100800 */
[----:B------:R-:W5:Y:S04]  /*4820*/  LDL R162, [R1+0x10] ;  /* 0x0000100001a27983 */ /* 0x000f680000100800 */
[----:B------:R-:W5:Y:S04]  /*4830*/  LDL R173, [R1+0x18] ;  /* 0x0000180001ad7983 */ /* 0x000f680000100800 */
[----:B------:R-:W5:Y:S01]  /*4840*/  LDL R172, [R1+0xc] ;  /* 0x00000c0001ac7983 */ /* 0x000f620000100800 */
[----:B------:R-:W-:-:S02]  /*4850*/  ISETP.GT.AND P2, PT, R2, RZ, PT ;  /* 0x000000ff0200720c */ /* 0x000fc40003f44270 */
[----:B------:R-:W-:Y:S01]  /*4860*/  SHF.R.S32.HI R7, RZ, 0x1f, R166 ;  /* 0x0000001fff077819 */ /* 0x000fe200000114a6 */
[----:B------:R-:W5:Y:S01]  /*4870*/  LDL R33, [R1+0x14] ;  /* 0x0000140001217983 */ /* 0x000f620000100800 */
[-C--:B------:R-:W-:Y:S02]  /*4880*/  IADD3 R6, P1, R166, R0.reuse, RZ ;  /* 0x00000000a6067210 */ /* 0x080fe40007f3e0ff */
[----:B------:R-:W-:Y:S01]  /*4890*/  SHF.R.S32.HI R5, RZ, 0x1f, R167 ;  /* 0x0000001fff057819 */ /* 0x000fe200000114a7 */
[----:B------:R-:W5:Y:S01]  /*48a0*/  LDL R32, [R1+0x20] ;  /* 0x0000200001207983 */ /* 0x000f620000100800 */
[----:B------:R-:W-:Y:S01]  /*48b0*/  IADD3 R4, P0, R167, R0, RZ ;  /* 0x00000000a7047210 */ /* 0x000fe20007f1e0ff */
[----:B0-----:R-:W-:Y:S01]  /*48c0*/  IMAD.X R7, R7, 0x1, R3, P1 ;  /* 0x0000000107077824 */ /* 0x001fe200008e0603 */
[----:B------:R-:W-:Y:S01]  /*48d0*/  PRMT R157, RZ, 0x7610, R157 ;  /* 0x00007610ff9d7816 */ /* 0x000fe2000000009d */
[----:B------:R-:W5:Y:S01]  /*48e0*/  LDL R174, [R1+0x28] ;  /* 0x0000280001ae7983 */ /* 0x000f620000100800 */
[----:B------:R-:W-:Y:S01]  /*48f0*/  PRMT R144, RZ, 0x7610, R144 ;  /* 0x00007610ff907816 */ /* 0x000fe20000000090 */
[----:B------:R-:W-:Y:S01]  /*4900*/  IMAD.X R5, R5, 0x1, R3, P0 ;  /* 0x0000000105057824 */ /* 0x000fe200000e0603 */
[----:B------:R-:W-:Y:S01]  /*4910*/  ISETP.GT.AND P3, PT, R2, 0x1, PT ;  /* 0x000000010200780c */ /* 0x000fe20003f64270 */
[----:B------:R-:W5:Y:S04]  /*4920*/  LDL R29, [R1+0x1c] ;  /* 0x00001c00011d7983 */ /* 0x000f680000100800 */
[----:B------:R0:W5:Y:S01]  /*4930*/  @P2 LDG.E.U8 R157, desc[UR6][R6.64] ;  /* 0x00000006069d2981 */ /* 0x000162000c1e1100 */
[----:B------:R-:W-:-:S03]  /*4940*/  PRMT R158, RZ, 0x7610, R158 ;  /* 0x00007610ff9e7816 */ /* 0x000fc6000000009e */
[----:B------:R1:W5:Y:S01]  /*4950*/  @P2 LDG.E.U8 R144, desc[UR6][R4.64] ;  /* 0x0000000604902981 */ /* 0x000362000c1e1100 */
[----:B------:R-:W-:Y:S02]  /*4960*/  PRMT R161, RZ, 0x7610, R161 ;  /* 0x00007610ffa17816 */ /* 0x000fe400000000a1 */
[----:B------:R-:W-:Y:S01]  /*4970*/  PRMT R156, RZ, 0x7610, R156 ;  /* 0x00007610ff9c7816 */ /* 0x000fe2000000009c */
[----:B------:R-:W5:Y:S01]  /*4980*/  LDL R176, [R1+0x38] ;  /* 0x0000380001b07983 */ /* 0x000f620000100800 */
[C---:B0-----:R-:W-:Y:S02]  /*4990*/  IADD3 R6, P1, R0.reuse, R238, RZ ;  /* 0x000000ee00067210 */ /* 0x041fe40007f3e0ff */
[----:B------:R-:W-:Y:S01]  /*49a0*/  PRMT R155, RZ, 0x7610, R155 ;  /* 0x00007610ff9b7816 */ /* 0x000fe2000000009b */
[----:B------:R-:W5:Y:S01]  /*49b0*/  LDL R217, [R1+0x68] ;  /* 0x0000680001d97983 */ /* 0x000f620000100800 */
[----:B-1----:R-:W-:Y:S01]  /*49c0*/  IADD3 R4, P0, R0, R240, RZ ;  /* 0x000000f000047210 */ /* 0x002fe20007f1e0ff */
[C---:B------:R-:W-:Y:S01]  /*49d0*/  IMAD.X R7, R3.reuse, 0x1, R237, P1 ;  /* 0x0000000103077824 */ /* 0x040fe200008e06ed */
[----:B------:R-:W-:Y:S01]  /*49e0*/  ISETP.GT.AND P2, PT, R2, 0x2, PT ;  /* 0x000000020200780c */ /* 0x000fe20003f44270 */
[----:B------:R-:W5:Y:S02]  /*49f0*/  LDL R216, [R1+0x5c] ;  /* 0x00005c0001d87983 */ /* 0x000f640000100800 */
[----:B------:R-:W-:-:S02]  /*4a00*/  IMAD.X R5, R3, 0x1, R239, P0 ;  /* 0x0000000103057824 */ /* 0x000fc400000e06ef */
[----:B------:R2:W5:Y:S04]  /*4a10*/  @P3 LDG.E.U8 R158, desc[UR6][R6.64] ;  /* 0x00000006069e3981 */ /* 0x000568000c1e1100 */
[----:B------:R3:W5:Y:S01]  /*4a20*/  @P3 LDG.E.U8 R161, desc[UR6][R4.64] ;  /* 0x0000000604a13981 */ /* 0x000762000c1e1100 */
[----:B------:R-:W-:Y:S02]  /*4a30*/  PRMT R152, RZ, 0x7610, R152 ;  /* 0x00007610ff987816 */ /* 0x000fe40000000098 */
[----:B------:R-:W-:Y:S01]  /*4a40*/  PRMT R151, RZ, 0x7610, R151 ;  /* 0x00007610ff977816 */ /* 0x000fe20000000097 */
[----:B------:R-:W5:Y:S01]  /*4a50*/  LDL R177, [R1+0x6c] ;  /* 0x00006c0001b17983 */ /* 0x000f620000100800 */
[----:B------:R-:W-:Y:S02]  /*4a60*/  PRMT R147, RZ, 0x7610, R147 ;  /* 0x00007610ff937816 */ /* 0x000fe40000000093 */
[----:B------:R-:W-:Y:S01]  /*4a70*/  PRMT R148, RZ, 0x7610, R148 ;  /* 0x00007610ff947816 */ /* 0x000fe20000000094 */
[----:B------:R-:W5:Y:S01]  /*4a80*/  LDL R215, [R1+0x78] ;  /* 0x0000780001d77983 */ /* 0x000f620000100800 */
[----:B------:R-:W-:-:S02]  /*4a90*/  PRMT R35, RZ, 0x7610, R35 ;  /* 0x00007610ff237816 */ /* 0x000fc40000000023 */
[----:B------:R-:W-:Y:S01]  /*4aa0*/  PRMT R34, RZ, 0x7610, R34 ;  /* 0x00007610ff227816 */ /* 0x000fe20000000022 */
[----:B------:R-:W5:Y:S01]  /*4ab0*/  LDL R221, [R1+0xc8] ;  /* 0x0000c80001dd7983 */ /* 0x000f620000100800 */
        /* <DEDUP_REMOVED lines=30> */
[----:B--2---:R-:W-:-:S03]  /*4ca0*/  IADD3 R6, P1, R0, R28, RZ ;  /* 0x0000001c00067210 */ /* 0x004fc60007f3e0ff */
[----:B------:R-:W2:Y:S01]  /*4cb0*/  LDL R28, [R1+0x24] ;  /* 0x00002400011c7983 */ /* 0x000ea20000100800 */
[C---:B---3--:R-:W-:Y:S01]  /*4cc0*/  IADD3 R4, P0, R0.reuse, R175, RZ ;  /* 0x000000af00047210 */ /* 0x048fe20007f1e0ff */
[C---:B------:R-:W-:Y:S02]  /*4cd0*/  IMAD.X R7, R3.reuse, 0x1, R252, P1 ;  /* 0x0000000103077824 */ /* 0x040fe400008e06fc */
[----:B------:R-:W3:Y:S02]  /*4ce0*/  LDL R175, [R1+0x2c] ;  /* 0x00002c0001af7983 */ /* 0x000ee40000100800 */
[----:B----4-:R-:W-:Y:S02]  /*4cf0*/  IMAD.X R5, R3, 0x1, R163, P0 ;  /* 0x0000000103057824 */ /* 0x010fe400000e06a3 */
[----:B------:R5:W4:Y:S04]  /*4d00*/  @P2 LDG.E.U8 R156, desc[UR6][R6.64] ;  /* 0x00000006069c2981 */ /* 0x000b28000c1e1100 */
[----:B------:R-:W3:Y:S04]  /*4d10*/  LDL R163, [R1+0x30] ;  /* 0x0000300001a37983 */ /* 0x000ee80000100800 */
[----:B------:R0:W4:Y:S01]  /*4d20*/  @P2 LDG.E.U8 R155, desc[UR6][R4.64] ;  /* 0x00000006049b2981 */ /* 0x000122000c1e1100 */
[----:B-----5:R-:W-:-:S03]  /*4d30*/  IADD3 R6, P1, R0, R162, RZ ;  /* 0x000000a200067210 */ /* 0x020fc60007f3e0ff */
[----:B------:R-:W5:Y:S02]  /*4d40*/  LDL R162, [R1+0x34] ;  /* 0x0000340001a27983 */ /* 0x000f640000100800 */
[----:B------:R-:W-:Y:S02]  /*4d50*/  IMAD.X R7, R3, 0x1, R172, P1 ;  /* 0x0000000103077824 */ /* 0x000fe400008e06ac */
[----:B------:R-:W4:Y:S01]  /*4d60*/  LDL R172, [R1+0x48] ;  /* 0x0000480001ac7983 */ /* 0x000f220000100800 */
[----:B0-----:R-:W-:-:S03]  /*4d70*/  IADD3 R4, P0, R0, R173, RZ ;  /* 0x000000ad00047210 */ /* 0x001fc60007f1e0ff */
[----:B------:R-:W4:Y:S01]  /*4d80*/  LDL R173, [R1+0x40] ;  /* 0x0000400001ad7983 */ /* 0x000f220000100800 */
[C---:B------:R-:W-:Y:S01]  /*4d90*/  ISETP.GT.AND P3, PT, R2.reuse, 0x3, PT ;  /* 0x000000030200780c */ /* 0x040fe20003f64270 */
[----:B------:R-:W-:Y:S01]  /*4da0*/  IMAD.X R5, R3, 0x1, R33, P0 ;  /* 0x0000000103057824 */ /* 0x000fe200000e0621 */
[----:B------:R-:W-:Y:S01]  /*4db0*/  ISETP.GT.AND P2, PT, R2, 0x4, PT ;  /* 0x000000040200780c */ /* 0x000fe20003f44270 */
[----:B------:R-:W4:Y:S10]  /*4dc0*/  LDL R33, [R1+0x3c] ;  /* 0x00003c0001217983 */ /* 0x000f340000100800 */
[----:B------:R0:W4:Y:S04]  /*4dd0*/  @P3 LDG.E.U8 R152, desc[UR6][R6.64] ;  /* 0x0000000606983981 */ /* 0x000128000c1e1100 */
[----:B------:R1:W4:Y:S01]  /*4de0*/  @P3 LDG.E.U8 R151, desc[UR6][R4.64] ;  /* 0x0000000604973981 */ /* 0x000322000c1e1100 */
[----:B0-----:R-:W-:-:S03]  /*4df0*/  IADD3 R6, P1, R0, R32, RZ ;  /* 0x0000002000067210 */ /* 0x001fc60007f3e0ff */
[----:B------:R-:W4:Y:S01]  /*4e00*/  LDL R32, [R1+0x44] ;  /* 0x0000440001207983 */ /* 0x000f220000100800 */
[----:B-1----:R-:W-:Y:S01]  /*4e10*/  IADD3 R4, P0, R0, R174, RZ ;  /* 0x000000ae00047210 */ /* 0x002fe20007f1e0ff */
[C---:B------:R-:W-:Y:S01]  /*4e20*/  IMAD.X R7, R3.reuse, 0x1, R29, P1 ;  /* 0x0000000103077824 */ /* 0x040fe200008e061d */
[----:B------:R-:W-:Y:S01]  /*4e30*/  ISETP.GT.AND P3, PT, R2, 0x5, PT ;  /* 0x000000050200780c */ /* 0x000fe20003f64270 */
[----:B------:R-:W4:Y:S04]  /*4e40*/  LDL R29, [R1+0x50] ;  /* 0x00005000011d7983 */ /* 0x000f280000100800 */
[----:B------:R-:W4:Y:S04]  /*4e50*/  LDL R174, [R1+0x4c] ;  /* 0x00004c0001ae7983 */ /* 0x000f280000100800 */
[----:B------:R3:W4:Y:S01]  /*4e60*/  @P2 LDG.E.U8 R148, desc[UR6][R6.64] ;  /* 0x0000000606942981 */ /* 0x000722000c1e1100 */
[----:B--2---:R-:W-:-:S03]  /*4e70*/  IMAD.X R5, R3, 0x1, R28, P0 ;  /* 0x0000000103057824 */ /* 0x004fc600000e061c */
[----:B------:R-:W2:Y:S04]  /*4e80*/  LDL R28, [R1+0x58] ;  /* 0x00005800011c7983 */ /* 0x000ea80000100800 */
[----:B------:R0:W2:Y:S01]  /*4e90*/  @P2 LDG.E.U8 R147, desc[UR6][R4.64] ;  /* 0x0000000604932981 */ /* 0x0000a2000c1e1100 */
[----:B---3--:R-:W-:-:S03]  /*4ea0*/  IADD3 R6, P1, R0, R163, RZ ;  /* 0x000000a300067210 */ /* 0x008fc60007f3e0ff */
[----:B------:R-:W3:Y:S01]  /*4eb0*/  LDL R163, [R1+0x54] ;  /* 0x0000540001a37983 */ /* 0x000ee20000100800 */
[C---:B0-----:R-:W-:Y:S01]  /*4ec0*/  IADD3 R4, P0, R0.reuse, R176, RZ ;  /* 0x000000b000047210 */ /* 0x041fe20007f1e0ff */
[C---:B------:R-:W-:Y:S02]  /*4ed0*/  IMAD.X R7, R3.reuse, 0x1, R175, P1 ;  /* 0x0000000103077824 */ /* 0x040fe400008e06af */
[----:B------:R-:W3:Y:S02]  /*4ee0*/  LDL R176, [R1+0x74] ;  /* 0x0000740001b07983 */ /* 0x000ee40000100800 */
[----:B-----5:R-:W-:Y:S02]  /*4ef0*/  IMAD.X R5, R3, 0x1, R162, P0 ;  /* 0x0000000103057824 */ /* 0x020fe400000e06a2 */
[----:B------:R4:W5:Y:S04]  /*4f00*/  @P3 LDG.E.U8 R35, desc[UR6][R6.64] ;  /* 0x0000000606233981 */ /* 0x000968000c1e1100 */
[----:B------:R-:W5:Y:S04]  /*4f10*/  LDL R162, [R1+0x60] ;  /* 0x0000600001a27983 */ /* 0x000f680000100800 */
[----:B------:R0:W5:Y:S01]  /*4f20*/  @P3 LDG.E.U8 R34, desc[UR6][R4.64] ;  /* 0x0000000604223981 */ /* 0x000162000c1e1100 */
[----:B----4-:R-:W-:-:S03]  /*4f30*/  IADD3 R6, P1, R0, R173, RZ ;  /* 0x000000ad00067210 */ /* 0x010fc60007f3e0ff */
[----:B------:R-:W4:Y:S01]  /*4f40*/  LDL R173, [R1+0x64] ;  /* 0x0000640001ad7983 */ /* 0x000f220000100800 */
[----:B------:R-:W-:-:S03]  /*4f50*/  ISETP.GT.AND P2, PT, R2, 0x6, PT ;  /* 0x000000060200780c */ /* 0x000fc60003f44270 */
[----:B------:R-:W4:Y:S01]  /*4f60*/  LDL R175, [R1+0x88] ;  /* 0x0000880001af7983 */ /* 0x000f220000100800 */
[----:B0-----:R-:W-:-:S03]  /*4f70*/  IADD3 R4, P0, R0, R172, RZ ;  /* 0x000000ac00047210 */ /* 0x001fc60007f1e0ff */
[----:B------:R-:W4:Y:S01]  /*4f80*/  LDL R172, [R1+0x70] ;  /* 0x0000700001ac7983 */ /* 0x000f220000100800 */
[----:B------:R-:W-:Y:S01]  /*4f90*/  ISETP.GT.AND P3, PT, R2, 0x7, PT ;  /* 0x000000070200780c */ /* 0x000fe20003f64270 */
[----:B------:R-:W-:-:S05]  /*4fa0*/  IMAD.X R7, R3, 0x1, R33, P1 ;  /* 0x0000000103077824 */ /* 0x000fca00008e0621 */
[----:B------:R0:W4:Y:S01]  /*4fb0*/  @P2 LDG.E.U8 R31, desc[UR6][R6.64] ;  /* 0x00000006061f2981 */ /* 0x000122000c1e1100 */
[----:B------:R-:W-:Y:S01]  /*4fc0*/  IMAD.X R5, R3, 0x1, R32, P0 ;  /* 0x0000000103057824 */ /* 0x000fe200000e0620 */
[----:B------:R-:W-:-:S04]  /*4fd0*/  IADD3 R32, P1, R0, R29, RZ ;  /* 0x0000001d00207210 */ /* 0x000fc80007f3e0ff */
[----:B------:R1:W4:Y:S01]  /*4fe0*/  @P2 LDG.E.U8 R30, desc[UR6][R4.64] ;  /* 0x00000006041e2981 */ /* 0x000322000c1e1100 */
[----:B------:R-:W-:Y:S01]  /*4ff0*/  ISETP.GT.AND P2, PT, R2, 0x8, PT ;  /* 0x000000080200780c */ /* 0x000fe20003f44270 */
[----:B------:R-:W-:Y:S01]  /*5000*/  IMAD.X R33, R3, 0x1, R174, P1 ;  /* 0x0000000103217824 */ /* 0x000fe200008e06ae */
[----:B0-----:R-:W-:Y:S01]  /*5010*/  PRMT R7, RZ, 0x7610, R7 ;  /* 0x00007610ff077816 */ /* 0x001fe20000000007 */
[----:B------:R-:W4:Y:S01]  /*5020*/  LDL R174, [R1+0x7c] ;  /* 0x00007c0001ae7983 */ /* 0x000f220000100800 */
[----:B-1----:R-:W-:-:S06]  /*5030*/  PRMT R5, RZ, 0x7610, R5 ;  /* 0x00007610ff057816 */ /* 0x002fcc0000000005 */
[----:B------:R5:W4:Y:S01]  /*5040*/  @P3 LDG.E.U8 R5, desc[UR6][R32.64] ;  /* 0x0000000620053981 */ /* 0x000b22000c1e1100 */
[----:B--2---:R-:W-:-:S05]  /*5050*/  IADD3 R28, P0, R0, R28, RZ ;  /* 0x0000001c001c7210 */ /* 0x004fca0007f1e0ff */
[----:B---3--:R-:W-:Y:S02]  /*5060*/  IMAD.X R29, R3, 0x1, R163, P0 ;  /* 0x00000001031d7824 */ /* 0x008fe400000e06a3 */
[----:B------:R-:W2:Y:S04]  /*5070*/  LDL R163, [R1+0x80] ;  /* 0x0000800001a37983 */ /* 0x000ea80000100800 */
[----:B------:R0:W3:Y:S01]  /*5080*/  @P3 LDG.E.U8 R7, desc[UR6][R28.64] ;  /* 0x000000061c073981 */ /* 0x0000e2000c1e1100 */
[----:B-----5:R-:W-:-:S03]  /*5090*/  IADD3 R32, P1, R0, R162, RZ ;  /* 0x000000a200207210 */ /* 0x020fc60007f3e0ff */
[----:B------:R-:W5:Y:S01]  /*50a0*/  LDL R162, [R1+0x84] ;  /* 0x0000840001a27983 */ /* 0x000f620000100800 */
[C---:B0-----:R-:W-:Y:S01]  /*50b0*/  IADD3 R28, P0, R0.reuse, R217, RZ ;  /* 0x000000d9001c7210 */ /* 0x041fe20007f1e0ff */
[C---:B------:R-:W-:Y:S02]  /*50c0*/  IMAD.X R33, R3.reuse, 0x1, R216, P1 ;  /* 0x0000000103217824 */ /* 0x040fe400008e06d8 */
[----:B------:R-:W3:Y:S02]  /*50d0*/  LDL R217, [R1+0x98] ;  /* 0x0000980001d97983 */ /* 0x000ee40000100800 */
[----:B----4-:R-:W-:Y:S02]  /*50e0*/  IMAD.X R29, R3, 0x1, R173, P0 ;  /* 0x00000001031d7824 */ /* 0x010fe400000e06ad */
[----:B------:R0:W4:Y:S04]  /*50f0*/  @P2 LDG.E.U8 R179, desc[UR6][R32.64] ;  /* 0x0000000620b32981 */ /* 0x000128000c1e1100 */
[----:B------:R-:W3:Y:S04]  /*5100*/  LDL R173, [R1+0x90] ;  /* 0x0000900001ad7983 */ /* 0x000ee80000100800 */
[----:B------:R-:W4:Y:S01]  /*5110*/  LDL R216, [R1+0x8c] ;  /* 0x00008c0001d87983 */ /* 0x000f220000100800 */
[----:B0-----:R-:W-:-:S03]  /*5120*/  IADD3 R32, P1, R0, R172, RZ ;  /* 0x000000ac00207210 */ /* 0x001fc60007f3e0ff */
[----:B------:R-:W4:Y:S02]  /*5130*/  LDL R172, [R1+0x94] ;  /* 0x0000940001ac7983 */ /* 0x000f240000100800 */
[----:B------:R-:W-:Y:S02]  /*5140*/  IMAD.X R33, R3, 0x1, R177, P1 ;  /* 0x0000000103217824 */ /* 0x000fe400008e06b1 */
[----:B------:R0:W4:Y:S04]  /*5150*/  @P2 LDG.E.U8 R178, desc[UR6][R28.64] ;  /* 0x000000061cb22981 */ /* 0x000128000c1e1100 */
[----:B------:R-:W4:Y:S01]  /*5160*/  LDL R177, [R1+0xa8] ;  /* 0x0000a80001b17983 */ /* 0x000f220000100800 */
[----:B0-----:R-:W-:-:S03]  /*5170*/  IADD3 R28, P0, R0, R215, RZ ;  /* 0x000000d7001c7210 */ /* 0x001fc60007f1e0ff */
[----:B------:R-:W4:Y:S02]  /*5180*/  LDL R215, [R1+0xa0] ;  /* 0x0000a00001d77983 */ /* 0x000f240000100800 */
[----:B------:R-:W-:Y:S02]  /*5190*/  IMAD.X R29, R3, 0x1, R176, P0 ;  /* 0x00000001031d7824 */ /* 0x000fe400000e06b0 */
[----:B------:R-:W4:Y:S01]  /*51a0*/  LDL R176, [R1+0x9c] ;  /* 0x00009c0001b07983 */ /* 0x000f220000100800 */
[C---:B------:R-:W-:Y:S02]  /*51b0*/  ISETP.GT.AND P3, PT, R2.reuse, 0x9, PT ;  /* 0x000000090200780c */ /* 0x040fe40003f64270 */
[----:B------:R-:W-:-:S11]  /*51c0*/  ISETP.GT.AND P2, PT, R2, 0xa, PT ;  /* 0x0000000a0200780c */ /* 0x000fd60003f44270 */
[----:B------:R0:W4:Y:S04]  /*51d0*/  @P3 LDG.E.U8 R159, desc[UR6][R28.64] ;  /* 0x000000061c9f3981 */ /* 0x000128000c1e1100 */
[----:B------:R2:W4:Y:S01]  /*51e0*/  @P3 LDG.E.U8 R160, desc[UR6][R32.64] ;  /* 0x0000000620a03981 */ /* 0x000522000c1e1100 */
[----:B0-----:R-:W-:-:S03]  /*51f0*/  IADD3 R28, P0, R0, R175, RZ ;  /* 0x000000af001c7210 */ /* 0x001fc60007f1e0ff */
[----:B------:R-:W4:Y:S01]  /*5200*/  LDL R175, [R1+0xb8] ;  /* 0x0000b80001af7983 */ /* 0x000f220000100800 */
[----:B------:R-:W-:Y:S02]  /*5210*/  ISETP.GT.AND P3, PT, R2, 0xb, PT ;  /* 0x0000000b0200780c */ /* 0x000fe40003f64270 */
[----:B--2---:R-:W-:Y:S02]  /*5220*/  IADD3 R32, P1, R0, R163, RZ ;  /* 0x000000a300207210 */ /* 0x004fe40007f3e0ff */
[----:B------:R-:W2:Y:S03]  /*5230*/  LDL R163, [R1+0xa4] ;  /* 0x0000a40001a37983 */ /* 0x000ea60000100800 */
[C---:B------:R-:W-:Y:S02]  /*5240*/  IMAD.X R33, R3.reuse, 0x1, R174, P1 ;  /* 0x0000000103217824 */ /* 0x040fe400008e06ae */
[----:B------:R-:W2:Y:S04]  /*5250*/  LDL R174, [R1+0xac] ;  /* 0x0000ac0001ae7983 */ /* 0x000ea80000100800 */
[----:B------:R3:W2:Y:S01]  /*5260*/  @P2 LDG.E.U8 R154, desc[UR6][R32.64] ;  /* 0x00000006209a2981 */ /* 0x0006a2000c1e1100 */
[----:B-----5:R-:W-:-:S03]  /*5270*/  IMAD.X R29, R3, 0x1, R162, P0 ;  /* 0x00000001031d7824 */ /* 0x020fc600000e06a2 */
[----:B------:R-:W5:Y:S04]  /*5280*/  LDL R162, [R1+0xb0] ;  /* 0x0000b00001a27983 */ /* 0x000f680000100800 */
[----:B------:R0:W5:Y:S01]  /*5290*/  @P2 LDG.E.U8 R153, desc[UR6][R28.64] ;  /* 0x000000061c992981 */ /* 0x000162000c1e1100 */
[----:B---3--:R-:W-:-:S03]  /*52a0*/  IADD3 R32, P1, R0, R173, RZ ;  /* 0x000000ad00207210 */ /* 0x008fc60007f3e0ff */
[----:B------:R-:W3:Y:S01]  /*52b0*/  LDL R173, [R1+0xb4] ;  /* 0x0000b40001ad7983 */ /* 0x000ee20000100800 */
[C---:B0-----:R-:W-:Y:S01]  /*52c0*/  IADD3 R28, P0, R0.reuse, R217, RZ ;  /* 0x000000d9001c7210 */ /* 0x041fe20007f1e0ff */
[C---:B----4-:R-:W-:Y:S02]  /*52d0*/  IMAD.X R33, R3.reuse, 0x1, R216, P1 ;  /* 0x0000000103217824 */ /* 0x050fe400008e06d8 */
[----:B------:R-:W4:Y:S02]  /*52e0*/  LDL R217, [R1+0xbc] ;  /* 0x0000bc0001d97983 */ /* 0x000f240000100800 */
[----:B------:R-:W-:Y:S02]  /*52f0*/  IMAD.X R29, R3, 0x1, R172, P0 ;  /* 0x00000001031d7824 */ /* 0x000fe400000e06ac */
[----:B------:R-:W4:Y:S04]  /*5300*/  LDL R216, [R1+0xc4] ;  /* 0x0000c40001d87983 */ /* 0x000f280000100800 */
[----:B------:R-:W4:Y:S04]  /*5310*/  LDL R172, [R1+0xc0] ;  /* 0x0000c00001ac7983 */ /* 0x000f280000100800 */
[----:B------:R0:W4:Y:S04]  /*5320*/  @P3 LDG.E.U8 R149, desc[UR6][R28.64] ;  /* 0x000000061c953981 */ /* 0x000128000c1e1100 */
[----:B------:R1:W4:Y:S01]  /*5330*/  @P3 LDG.E.U8 R150, desc[UR6][R32.64] ;  /* 0x0000000620963981 */ /* 0x000322000c1e1100 */
[----:B0-----:R-:W-:-:S03]  /*5340*/  IADD3 R28, P0, R0, R177, RZ ;  /* 0x000000b1001c7210 */ /* 0x001fc60007f1e0ff */
[----:B------:R-:W4:Y:S01]  /*5350*/  LDL R177, [R1+0xd0] ;  /* 0x0000d00001b17983 */ /* 0x000f220000100800 */
[----:B-1----:R-:W-:-:S03]  /*5360*/  IADD3 R32, P1, R0, R215, RZ ;  /* 0x000000d700207210 */ /* 0x002fc60007f3e0ff */
[----:B------:R-:W4:Y:S02]  /*5370*/  LDL R215, [R1+0xcc] ;  /* 0x0000cc0001d77983 */ /* 0x000f240000100800 */
[----:B------:R-:W-:Y:S02]  /*5380*/  IMAD.X R33, R3, 0x1, R176, P1 ;  /* 0x0000000103217824 */ /* 0x000fe400008e06b0 */
[----:B------:R-:W4:Y:S01]  /*5390*/  LDL R176, [R1+0xd4] ;  /* 0x0000d40001b07983 */ /* 0x000f220000100800 */
[C---:B------:R-:W-:Y:S02]  /*53a0*/  ISETP.GT.AND P2, PT, R2.reuse, 0xc, PT ;  /* 0x0000000c0200780c */ /* 0x040fe40003f44270 */
[----:B------:R-:W-:-:S11]  /*53b0*/  ISETP.GT.AND P3, PT, R2, 0xd, PT ;  /* 0x0000000d0200780c */ /* 0x000fd60003f64270 */
[----:B------:R0:W4:Y:S02]  /*53c0*/  @P2 LDG.E.U8 R146, desc[UR6][R32.64] ;  /* 0x0000000620922981 */ /* 0x000124000c1e1100 */
[----:B0-----:R-:W-:Y:S02]  /*53d0*/  PRMT R33, RZ, 0x7610, R33 ;  /* 0x00007610ff217816 */ /* 0x001fe40000000021 */
[----:B------:R-:W-:Y:S01]  /*53e0*/  PRMT R32, RZ, 0x7610, R32 ;  /* 0x00007610ff207816 */ /* 0x000fe20000000020 */
[----:B--2---:R-:W-:-:S05]  /*53f0*/  IMAD.X R29, R3, 0x1, R163, P0 ;  /* 0x00000001031d7824 */ /* 0x004fca00000e06a3 */
[----:B------:R0:W2:Y:S01]  /*5400*/  @P2 LDG.E.U8 R145, desc[UR6][R28.64] ;  /* 0x000000061c912981 */ /* 0x0000a2000c1e1100 */
[----:B------:R-:W-:Y:S02]  /*5410*/  ISETP.GT.AND P2, PT, R2, 0xe, PT ;  /* 0x0000000e0200780c */ /* 0x000fe40003f44270 */
[C---:B-----5:R-:W-:Y:S02]  /*5420*/  IADD3 R162, P1, R0.reuse, R162, RZ ;  /* 0x000000a200a27210 */ /* 0x060fe40007f3e0ff */
[----:B0-----:R-:W-:Y:S02]  /*5430*/  IADD3 R28, P0, R0, R175, RZ ;  /* 0x000000af001c7210 */ /* 0x001fe40007f1e0ff */
[----:B------:R-:W5:Y:S01]  /*5440*/  LDL R175, [R1+0xe0] ;  /* 0x0000e00001af7983 */ /* 0x000f620000100800 */
[----:B------:R-:W-:-:S03]  /*5450*/  IMAD.X R163, R3, 0x1, R174, P1 ;  /* 0x0000000103a37824 */ /* 0x000fc600008e06ae */
[----:B------:R-:W2:Y:S01]  /*5460*/  LDL R174, [R1+0xe8] ;  /* 0x0000e80001ae7983 */ /* 0x000ea20000100800 */
[----:B---3--:R-:W-:-:S03]  /*5470*/  IMAD.X R29, R3, 0x1, R173, P0 ;  /* 0x00000001031d7824 */ /* 0x008fc600000e06ad */
[----:B------:R0:W3:Y:S04]  /*5480*/  @P3 LDG.E.U8 R33, desc[UR6][R162.64] ;  /* 0x00000006a2213981 */ /* 0x0000e8000c1e1100 */
[----:B------:R1:W3:Y:S01]  /*5490*/  @P3 LDG.E.U8 R32, desc[UR6][R28.64] ;  /* 0x000000061c203981 */ /* 0x0002e2000c1e1100 */
[C---:B0-----:R-:W-:Y:S02]  /*54a0*/  IADD3 R162, P0, R0.reuse, R221, RZ ;  /* 0x000000dd00a27210 */ /* 0x041fe40007f1e0ff */
[C---:B----4-:R-:W-:Y:S01]  /*54b0*/  IADD3 R172, P1, R0.reuse, R172, RZ ;  /* 0x000000ac00ac7210 */ /* 0x050fe20007f3e0ff */
[----:B------:R-:W4:Y:S01]  /*54c0*/  LDL R221, [R1+0x104] ;  /* 0x0001040001dd7983 */ /* 0x000f220000100800 */
[----:B-1----:R-:W-:Y:S01]  /*54d0*/  PRMT R29, RZ, 0x7610, R29 ;  /* 0x00007610ff1d7816 */ /* 0x002fe2000000001d */
[C---:B------:R-:W-:Y:S01]  /*54e0*/  IMAD.X R163, R3.reuse, 0x1, R216, P0 ;  /* 0x0000000103a37824 */ /* 0x040fe200000e06d8 */
[----:B------:R-:W-:Y:S01]  /*54f0*/  PRMT R28, RZ, 0x7610, R28 ;  /* 0x00007610ff1c7816 */ /* 0x000fe2000000001c */
[----:B------:R-:W-:Y:S01]  /*5500*/  IMAD.X R173, R3, 0x1, R217, P1 ;  /* 0x0000000103ad7824 */ /* 0x000fe200008e06d9 */
[----:B------:R-:W3:Y:S04]  /*5510*/  LDL R216, [R1+0xec] ;  /* 0x0000ec0001d87983 */ /* 0x000ee80000100800 */
[----:B------:R-:W4:Y:S04]  /*5520*/  LDL R217, [R1+0xf0] ;  /* 0x0000f00001d97983 */ /* 0x000f280000100800 */
[----:B------:R0:W3:Y:S04]  /*5530*/  @P2 LDG.E.U8 R29, desc[UR6][R172.64] ;  /* 0x00000006ac1d2981 */ /* 0x0000e8000c1e1100 */
[----:B------:R1:W3:Y:S01]  /*5540*/  @P2 LDG.E.U8 R28, desc[UR6][R162.64] ;  /* 0x00000006a21c2981 */ /* 0x0002e2000c1e1100 */
[----:B0-----:R-:W-:-:S03]  /*5550*/  IADD3 R172, P1, R0, R177, RZ ;  /* 0x000000b100ac7210 */ /* 0x001fc60007f3e0ff */
[----:B------:R-:W3:Y:S01]  /*5560*/  LDL R177, [R1+0xf4] ;  /* 0x0000f40001b17983 */ /* 0x000ee20000100800 */
[----:B-1----:R-:W-:Y:S01]  /*5570*/  IADD3 R162, P0, R0, R220, RZ ;  /* 0x000000dc00a27210 */ /* 0x002fe20007f1e0ff */
[C---:B------:R-:W-:Y:S01]  /*5580*/  IMAD.X R173, R3.reuse, 0x1, R215, P1 ;  /* 0x0000000103ad7824 */ /* 0x040fe200008e06d7 */
[C---:B------:R-:W-:Y:S01]  /*5590*/  ISETP.GT.AND P3, PT, R2.reuse, 0xf, PT ;  /* 0x0000000f0200780c */ /* 0x040fe20003f64270 */
[----:B------:R-:W3:Y:S02]  /*55a0*/  LDL R215, [R1+0xfc] ;  /* 0x0000fc0001d77983 */ /* 0x000ee40000100800 */
[----:B------:R-:W-:Y:S02]  /*55b0*/  IMAD.X R163, R3, 0x1, R176, P0 ;  /* 0x0000000103a37824 */ /* 0x000fe400000e06b0 */
[----:B------:R-:W3:Y:S01]  /*55c0*/  LDL R176, [R1+0x108] ;  /* 0x0001080001b07983 */ /* 0x000ee20000100800 */
[----:B------:R-:W-:Y:S02]  /*55d0*/  PRMT R6, RZ, 0x7610, R6 ;  /* 0x00007610ff067816 */ /* 0x000fe40000000006 */
[----:B------:R-:W-:Y:S01]  /*55e0*/  ISETP.GT.AND P2, PT, R2, 0x10, PT ;  /* 0x000000100200780c */ /* 0x000fe20003f44270 */
[----:B------:R-:W3:Y:S01]  /*55f0*/  LDL R220, [R1+0x110] ;  /* 0x0001100001dc7983 */ /* 0x000ee20000100800 */
[----:B------:R-:W-:-:S03]  /*5600*/  PRMT R4, RZ, 0x7610, R4 ;  /* 0x00007610ff047816 */ /* 0x000fc60000000004 */
[----:B------:R-:W3:Y:S04]  /*5610*/  @P3 LDG.E.U8 R6, desc[UR6][R172.64] ;  /* 0x00000006ac063981 */ /* 0x000ee8000c1e1100 */
[----:B------:R0:W3:Y:S01]  /*5620*/  @P3 LDG.E.U8 R4, desc[UR6][R162.64] ;  /* 0x00000006a2043981 */ /* 0x0000e2000c1e1100 */
[----:B------:R-:W-:Y:S02]  /*5630*/  ISETP.GT.AND P3, PT, R2, 0x11, PT ;  /* 0x000000110200780c */ /* 0x000fe40003f64270 */
[----:B0-----:R-:W-:Y:S02]  /*5640*/  PRMT R163, RZ, 0x7610, R163 ;  /* 0x00007610ffa37816 */ /* 0x001fe400000000a3 */
[----:B------:R-:W-:Y:S02]  /*5650*/  PRMT R162, RZ, 0x7610, R162 ;  /* 0x00007610ffa27816 */ /* 0x000fe400000000a2 */
[----:B-----5:R-:W-:-:S02]  /*5660*/  IADD3 R172, P1, R0, R175, RZ ;  /* 0x000000af00ac7210 */ /* 0x020fc40007f3e0ff */
[----:B--2---:R-:W-:-:S03]  /*5670*/  IADD3 R174, P0, R0, R174, RZ ;  /* 0x000000ae00ae7210 */ /* 0x004fc60007f1e0ff */
[C---:B------:R-:W-:Y:S02]  /*5680*/  IMAD.X R173, R3.reuse, 0x1, R219, P1 ;  /* 0x0000000103ad7824 */ /* 0x040fe400008e06db */
[----:B------:R-:W2:Y:S01]  /*5690*/  LDL R219, [R1+0x118] ;  /* 0x0001180001db7983 */ /* 0x000ea20000100800 */
[----:B------:R-:W-:-:S03]  /*56a0*/  IMAD.X R175, R3, 0x1, R218, P0 ;  /* 0x0000000103af7824 */ /* 0x000fc600000e06da */
[----:B------:R-:W5:Y:S04]  /*56b0*/  @P2 LDG.E.U8 R163, desc[UR6][R172.64] ;  /* 0x00000006aca32981 */ /* 0x000f68000c1e1100 */
[----:B------:R0:W5:Y:S04]  /*56c0*/  @P2 LDG.E.U8 R162, desc[UR6][R174.64] ;  /* 0x00000006aea22981 */ /* 0x000168000c1e1100 */
[----:B------:R-:W5:Y:S01]  /*56d0*/  LDL R218, [R1+0x10c] ;  /* 0x00010c0001da7983 */ /* 0x000f620000100800 */
[----:B0-----:R-:W-:-:S03]  /*56e0*/  IADD3 R174, P0, R0, R223, RZ ;  /* 0x000000df00ae7210 */ /* 0x001fc60007f1e0ff */
[----:B------:R-:W5:Y:S01]  /*56f0*/  LDL R223, [R1+0x120] ;  /* 0x0001200001df7983 */ /* 0x000f620000100800 */
[----:B----4-:R-:W-:-:S03]  /*5700*/  IADD3 R172, P1, R0, R217, RZ ;  /* 0x000000d900ac7210 */ /* 0x010fc60007f3e0ff */
[----:B------:R-:W4:Y:S02]  /*5710*/  LDL R217, [R1+0x114] ;  /* 0x0001140001d97983 */ /* 0x000f240000100800 */
[C---:B---3--:R-:W-:Y:S02]  /*5720*/  IMAD.X R173, R3.reuse, 0x1, R216, P1 ;  /* 0x0000000103ad7824 */ /* 0x048fe400008e06d8 */
[----:B------:R-:W3:Y:S04]  /*5730*/  LDL R216, [R1+0x128] ;  /* 0x0001280001d87983 */ /* 0x000ee80000100800 */
[----:B------:R0:W3:Y:S01]  /*5740*/  @P3 LDG.E.U8 R189, desc[UR6][R172.64] ;  /* 0x00000006acbd3981 */ /* 0x0000e2000c1e1100 */
[----:B------:R-:W-:-:S03]  /*5750*/  IMAD.X R175, R3, 0x1, R177, P0 ;  /* 0x0000000103af7824 */ /* 0x000fc600000e06b1 */
[----:B------:R-:W3:Y:S01]  /*5760*/  LDL R177, [R1+0x11c] ;  /* 0x00011c0001b17983 */ /* 0x000ee20000100800 */
[----:B0-----:R-:W-:-:S03]  /*5770*/  IADD3 R172, P1, R0, R222, RZ ;  /* 0x000000de00ac7210 */ /* 0x001fc60007f3e0ff */
[----:B------:R0:W3:Y:S02]  /*5780*/  @P3 LDG.E.U8 R190, desc[UR6][R174.64] ;  /* 0x00000006aebe3981 */ /* 0x0000e4000c1e1100 */
[----:B------:R-:W-:Y:S01]  /*5790*/  IMAD.X R173, R3, 0x1, R215, P1 ;  /* 0x0000000103ad7824 */ /* 0x000fe200008e06d7 */
[----:B------:R-:W-:Y:S01]  /*57a0*/  ISETP.GT.AND P2, PT, R2, 0x12, PT ;  /* 0x000000120200780c */ /* 0x000fe20003f44270 */
[----:B------:R-:W3:Y:S01]  /*57b0*/  LDL R215, [R1+0x130] ;  /* 0x0001300001d77983 */ /* 0x000ee20000100800 */
[----:B0-----:R-:W-:-:S03]  /*57c0*/  IADD3 R174, P0, R0, R176, RZ ;  /* 0x000000b000ae7210 */ /* 0x001fc60007f1e0ff */
[----:B------:R-:W3:Y:S04]  /*57d0*/  LDL R222, [R1+0x138] ;  /* 0x0001380001de7983 */ /* 0x000ee80000100800 */
[----:B------:R-:W3:Y:S01]  /*57e0*/  LDL R176, [R1+0x124] ;  /* 0x0001240001b07983 */ /* 0x000ee20000100800 */
[----:B------:R-:W-:-:S03]  /*57f0*/  IMAD.X R175, R3, 0x1, R221, P0 ;  /* 0x0000000103af7824 */ /* 0x000fc600000e06dd */
[----:B------:R-:W3:Y:S04]  /*5800*/  LDL R221, [R1+0x12c] ;  /* 0x00012c0001dd7983 */ /* 0x000ee80000100800 */
[----:B------:R0:W3:Y:S01]  /*5810*/  @P2 LDG.E.U8 R191, desc[UR6][R172.64] ;  /* 0x00000006acbf2981 */ /* 0x0000e2000c1e1100 */
[----:B------:R-:W-:-:S03]  /*5820*/  ISETP.GT.AND P3, PT, R2, 0x13, PT ;  /* 0x000000130200780c */ /* 0x000fc60003f64270 */
[----:B------:R2:W3:Y:S01]  /*5830*/  @P2 LDG.E.U8 R192, desc[UR6][R174.64] ;  /* 0x00000006aec02981 */ /* 0x0004e2000c1e1100 */
[----:B0-----:R-:W-:-:S03]  /*5840*/  IADD3 R172, P1, R0, R220, RZ ;  /* 0x000000dc00ac7210 */ /* 0x001fc60007f3e0ff */
[----:B------:R-:W3:Y:S01]  /*5850*/  LDL R220, [R1+0x134] ;  /* 0x0001340001dc7983 */ /* 0x000ee20000100800 */
[----:B------:R-:W-:Y:S02]  /*5860*/  ISETP.GT.AND P2, PT, R2, 0x14, PT ;  /* 0x000000140200780c */ /* 0x000fe40003f44270 */
[----:B--2---:R-:W-:Y:S02]  /*5870*/  IADD3 R174, P0, R0, R219, RZ ;  /* 0x000000db00ae7210 */ /* 0x004fe40007f1e0ff */
[----:B------:R-:W2:Y:S01]  /*5880*/  LDL R219, [R1+0x140] ;  /* 0x0001400001db7983 */ /* 0x000ea20000100800 */
[----:B-----5:R-:W-:-:S03]  /*5890*/  IMAD.X R173, R3, 0x1, R218, P1 ;  /* 0x0000000103ad7824 */ /* 0x020fc600008e06da */
[----:B------:R-:W5:Y:S04]  /*58a0*/  LDL R218, [R1+0x148] ;  /* 0x0001480001da7983 */ /* 0x000f680000100800 */
[----:B------:R0:W5:Y:S01]  /*58b0*/  @P3 LDG.E.U8 R193, desc[UR6][R172.64] ;  /* 0x00000006acc13981 */ /* 0x000162000c1e1100 */
[----:B----4-:R-:W-:-:S03]  /*58c0*/  IMAD.X R175, R3, 0x1, R217, P0 ;  /* 0x0000000103af7824 */ /* 0x010fc600000e06d9 */
[----:B------:R-:W4:Y:S01]  /*58d0*/  LDL R217, [R1+0x13c] ;  /* 0x00013c0001d97983 */ /* 0x000f220000100800 */
[----:B0-----:R-:W-:-:S03]  /*58e0*/  IADD3 R172, P1, R0, R223, RZ ;  /* 0x000000df00ac7210 */ /* 0x001fc60007f3e0ff */
[----:B------:R3:W4:Y:S01]  /*58f0*/  @P3 LDG.E.U8 R194, desc[UR6][R174.64] ;  /* 0x00000006aec23981 */ /* 0x000722000c1e1100 */
[----:B------:R-:W-:-:S03]  /*5900*/  PRMT R197, RZ, 0x7610, R197 ;  /* 0x00007610ffc57816 */ /* 0x000fc600000000c5 */
[----:B------:R-:W4:Y:S01]  /*5910*/  LDL R223, [R1+0x160] ;  /* 0x0001600001df7983 */ /* 0x000f220000100800 */
[----:B---3--:R-:W-:-:S03]  /*5920*/  IADD3 R174, P0, R0, R216, RZ ;  /* 0x000000d800ae7210 */ /* 0x008fc60007f1e0ff */
[----:B------:R-:W3:Y:S01]  /*5930*/  LDL R216, [R1+0x144] ;  /* 0x0001440001d87983 */ /* 0x000ee20000100800 */
[----:B------:R-:W-:-:S03]  /*5940*/  IMAD.X R173, R3, 0x1, R177, P1 ;  /* 0x0000000103ad7824 */ /* 0x000fc600008e06b1 */
[----:B------:R-:W3:Y:S04]  /*5950*/  LDL R177, [R1+0x150] ;  /* 0x0001500001b17983 */ /* 0x000ee80000100800 */
[----:B------:R0:W3:Y:S01]  /*5960*/  @P2 LDG.E.U8 R195, desc[UR6][R172.64] ;  /* 0x00000006acc32981 */ /* 0x0000e2000c1e1100 */
[----:B------:R-:W-:-:S03]  /*5970*/  IMAD.X R175, R3, 0x1, R176, P0 ;  /* 0x0000000103af7824 */ /* 0x000fc600000e06b0 */
[----:B------:R-:W3:Y:S01]  /*5980*/  LDL R176, [R1+0x158] ;  /* 0x0001580001b07983 */ /* 0x000ee20000100800 */
[----:B0-----:R-:W-:-:S03]  /*5990*/  IADD3 R172, P1, R0, R215, RZ ;  /* 0x000000d700ac7210 */ /* 0x001fc60007f3e0ff */
[----:B------:R-:W3:Y:S04]  /*59a0*/  LDL R215, [R1+0x14c] ;  /* 0x00014c0001d77983 */ /* 0x000ee80000100800 */
[----:B------:R0:W3:Y:S01]  /*59b0*/  @P2 LDG.E.U8 R196, desc[UR6][R174.64] ;  /* 0x00000006aec42981 */ /* 0x0000e2000c1e1100 */
[----:B------:R-:W-:Y:S01]  /*59c0*/  ISETP.GT.AND P3, PT, R2, 0x15, PT ;  /* 0x000000150200780c */ /* 0x000fe20003f64270 */
[----:B------:R-:W-:Y:S02]  /*59d0*/  IMAD.X R173, R3, 0x1, R221, P1 ;  /* 0x0000000103ad7824 */ /* 0x000fe400008e06dd */
[----:B------:R-:W3:Y:S01]  /*59e0*/  LDL R221, [R1+0x168] ;  /* 0x0001680001dd7983 */ /* 0x000ee20000100800 */
[----:B0-----:R-:W-:-:S03]  /*59f0*/  IADD3 R174, P0, R0, R222, RZ ;  /* 0x000000de00ae7210 */ /* 0x001fc60007f1e0ff */
[----:B------:R-:W3:Y:S02]  /*5a00*/  LDL R222, [R1+0x154] ;  /* 0x0001540001de7983 */ /* 0x000ee40000100800 */
[----:B------:R-:W-:-:S04]  /*5a10*/  IMAD.X R175, R3, 0x1, R220, P0 ;  /* 0x0000000103af7824 */ /* 0x000fc800000e06dc */
[----:B------:R2:W3:Y:S04]  /*5a20*/  @P3 LDG.E.U8 R197, desc[UR6][R172.64] ;  /* 0x00000006acc53981 */ /* 0x0004e8000c1e1100 */
[----:B------:R-:W3:Y:S01]  /*5a30*/  LDL R220, [R1+0x15c] ;  /* 0x00015c0001dc7983 */ /* 0x000ee20000100800 */
[----:B------:R-:W-:Y:S02]  /*5a40*/  PRMT R198, RZ, 0x7610, R198 ;  /* 0x00007610ffc67816 */ /* 0x000fe400000000c6 */
[----:B------:R-:W-:-:S04]  /*5a50*/  ISETP.GT.AND P2, PT, R2, 0x16, PT ;  /* 0x000000160200780c */ /* 0x000fc80003f44270 */
[----:B------:R5:W3:Y:S01]  /*5a60*/  @P3 LDG.E.U8 R198, desc[UR6][R174.64] ;  /* 0x00000006aec63981 */ /* 0x000ae2000c1e1100 */
[----:B------:R-:W-:Y:S02]  /*5a70*/  PRMT R199, RZ, 0x7610, R199 ;  /* 0x00007610ffc77816 */ /* 0x000fe400000000c7 */
[----:B------:R-:W-:Y:S02]  /*5a80*/  PRMT R200, RZ, 0x7610, R200 ;  /* 0x00007610ffc87816 */ /* 0x000fe400000000c8 */
[C---:B--2---:R-:W-:Y:S02]  /*5a90*/  IADD3 R172, P1, R0.reuse, R219, RZ ;  /* 0x000000db00ac7210 */ /* 0x044fe40007f3e0ff */
[----:B------:R-:W2:Y:S01]  /*5aa0*/  LDL R219, [R1+0x164] ;  /* 0x0001640001db7983 */ /* 0x000ea20000100800 */
[----:B-----5:R-:W-:-:S03]  /*5ab0*/  IADD3 R174, P0, R0, R218, RZ ;  /* 0x000000da00ae7210 */ /* 0x020fc60007f1e0ff */
[----:B------:R-:W5:Y:S01]  /*5ac0*/  LDL R218, [R1+0x170] ;  /* 0x0001700001da7983 */ /* 0x000f620000100800 */
[----:B----4-:R-:W-:-:S03]  /*5ad0*/  IMAD.X R173, R3, 0x1, R217, P1 ;  /* 0x0000000103ad7824 */ /* 0x010fc600008e06d9 */
[----:B------:R-:W4:Y:S04]  /*5ae0*/  LDL R217, [R1+0x178] ;  /* 0x0001780001d97983 */ /* 0x000f280000100800 */
[----:B------:R0:W4:Y:S01]  /*5af0*/  @P2 LDG.E.U8 R199, desc[UR6][R172.64] ;  /* 0x00000006acc72981 */ /* 0x000122000c1e1100 */
[----:B---3--:R-:W-:-:S03]  /*5b00*/  IMAD.X R175, R3, 0x1, R216, P0 ;  /* 0x0000000103af7824 */ /* 0x008fc600000e06d8 */
[----:B------:R-:W3:Y:S01]  /*5b10*/  LDL R216, [R1+0x174] ;  /* 0x0001740001d87983 */ /* 0x000ee20000100800 */
[----:B0-----:R-:W-:-:S03]  /*5b20*/  IADD3 R172, P1, R0, R177, RZ ;  /* 0x000000b100ac7210 */ /* 0x001fc60007f3e0ff */
[----:B------:R0:W3:Y:S04]  /*5b30*/  @P2 LDG.E.U8 R200, desc[UR6][R174.64] ;  /* 0x00000006aec82981 */ /* 0x0000e8000c1e1100 */
[----:B------:R-:W3:Y:S01]  /*5b40*/  LDL R177, [R1+0x16c] ;  /* 0x00016c0001b17983 */ /* 0x000ee20000100800 */
[----:B0-----:R-:W-:-:S03]  /*5b50*/  IADD3 R174, P0, R0, R176, RZ ;  /* 0x000000b000ae7210 */ /* 0x001fc60007f1e0ff */
[----:B------:R-:W3:Y:S01]  /*5b60*/  LDL R176, [R1+0x180] ;  /* 0x0001800001b07983 */ /* 0x000ee20000100800 */
[----:B------:R-:W-:-:S03]  /*5b70*/  IMAD.X R173, R3, 0x1, R215, P1 ;  /* 0x0000000103ad7824 */ /* 0x000fc600008e06d7 */
[----:B------:R-:W3:Y:S01]  /*5b80*/  LDL R215, [R1+0x17c] ;  /* 0x00017c0001d77983 */ /* 0x000ee20000100800 */
[----:B------:R-:W-:Y:S02]  /*5b90*/  ISETP.GT.AND P3, PT, R2, 0x17, PT ;  /* 0x000000170200780c */ /* 0x000fe40003f64270 */
[----:B------:R-:W-:Y:S02]  /*5ba0*/  PRMT R202, RZ, 0x7610, R202 ;  /* 0x00007610ffca7816 */ /* 0x000fe400000000ca */
[----:B------:R-:W-:Y:S01]  /*5bb0*/  PRMT R201, RZ, 0x7610, R201 ;  /* 0x00007610ffc97816 */ /* 0x000fe200000000c9 */
[----:B------:R-:W-:-:S08]  /*5bc0*/  IMAD.X R175, R3, 0x1, R222, P0 ;  /* 0x0000000103af7824 */ /* 0x000fd000000e06de */
[----:B------:R0:W3:Y:S04]  /*5bd0*/  @P3 LDG.E.U8 R201, desc[UR6][R172.64] ;  /* 0x00000006acc93981 */ /* 0x0000e8000c1e1100 */
[----:B------:R-:W3:Y:S04]  /*5be0*/  LDL R222, [R1+0x188] ;  /* 0x0001880001de7983 */ /* 0x000ee80000100800 */
[----:B------:R1:W3:Y:S01]  /*5bf0*/  @P3 LDG.E.U8 R202, desc[UR6][R174.64] ;  /* 0x00000006aeca3981 */ /* 0x0002e2000c1e1100 */
[----:B0-----:R-:W-:Y:S02]  /*5c00*/  IADD3 R172, P1, R0, R223, RZ ;  /* 0x000000df00ac7210 */ /* 0x001fe40007f3e0ff */
[----:B------:R-:W-:Y:S01]  /*5c10*/  ISETP.GT.AND P2, PT, R2, 0x18, PT ;  /* 0x000000180200780c */ /* 0x000fe20003f44270 */
[----:B------:R-:W3:Y:S01]  /*5c20*/  LDL R223, [R1+0x1b4] ;  /* 0x0001b40001df7983 */ /* 0x000ee20000100800 */
[----:B-1----:R-:W-:-:S03]  /*5c30*/  IADD3 R174, P0, R0, R221, RZ ;  /* 0x000000dd00ae7210 */ /* 0x002fc60007f1e0ff */
[----:B------:R-:W3:Y:S01]  /*5c40*/  LDL R221, [R1+0x184] ;  /* 0x0001840001dd7983 */ /* 0x000ee20000100800 */
[----:B------:R-:W-:-:S03]  /*5c50*/  IMAD.X R173, R3, 0x1, R220, P1 ;  /* 0x0000000103ad7824 */ /* 0x000fc600008e06dc */
[----:B------:R-:W3:Y:S01]  /*5c60*/  LDL R220, [R1+0x190] ;  /* 0x0001900001dc7983 */ /* 0x000ee20000100800 */
[----:B------:R-:W-:Y:S02]  /*5c70*/  PRMT R203, RZ, 0x7610, R203 ;  /* 0x00007610ffcb7816 */ /* 0x000fe400000000cb */
[----:B------:R-:W-:-:S04]  /*5c80*/  PRMT R204, RZ, 0x7610, R204 ;  /* 0x00007610ffcc7816 */ /* 0x000fc800000000cc */
[----:B------:R5:W3:Y:S01]  /*5c90*/  @P2 LDG.E.U8 R203, desc[UR6][R172.64] ;  /* 0x00000006accb2981 */ /* 0x000ae2000c1e1100 */
[----:B--2---:R-:W-:-:S03]  /*5ca0*/  IMAD.X R175, R3, 0x1, R219, P0 ;  /* 0x0000000103af7824 */ /* 0x004fc600000e06db */
[----:B------:R-:W2:Y:S04]  /*5cb0*/  LDL R219, [R1+0x18c] ;  /* 0x00018c0001db7983 */ /* 0x000ea80000100800 */
[----:B------:R4:W2:Y:S01]  /*5cc0*/  @P2 LDG.E.U8 R204, desc[UR6][R174.64] ;  /* 0x00000006aecc2981 */ /* 0x0008a2000c1e1100 */
[----:B-----5:R-:W-:-:S03]  /*5cd0*/  IADD3 R172, P1, R0, R218, RZ ;  /* 0x000000da00ac7210 */ /* 0x020fc60007f3e0ff */
[----:B------:R-:W5:Y:S01]  /*5ce0*/  LDL R218, [R1+0x198] ;  /* 0x0001980001da7983 */ /* 0x000f620000100800 */
[----:B----4-:R-:W-:-:S03]  /*5cf0*/  IADD3 R174, P2, R0, R217, RZ ;  /* 0x000000d900ae7210 */ /* 0x010fc60007f5e0ff */
[----:B------:R-:W4:Y:S02]  /*5d00*/  LDL R217, [R1+0x194] ;  /* 0x0001940001d97983 */ /* 0x000f240000100800 */
[C---:B---3--:R-:W-:Y:S02]  /*5d10*/  IMAD.X R175, R3.reuse, 0x1, R216, P2 ;  /* 0x0000000103af7824 */ /* 0x048fe400010e06d8 */
[----:B------:R-:W3:Y:S01]  /*5d20*/  LDL R216, [R1+0x1a0] ;  /* 0x0001a00001d87983 */ /* 0x000ee20000100800 */
[----:B------:R-:W-:Y:S01]  /*5d30*/  IMAD.X R173, R3, 0x1, R177, P1 ;  /* 0x0000000103ad7824 */ /* 0x000fe200008e06b1 */
[----:B------:R-:W-:-:S05]  /*5d40*/  IADD3 R176, P1, R0, R176, RZ ;  /* 0x000000b000b07210 */ /* 0x000fca0007f3e0ff */
[----:B------:R-:W-:Y:S02]  /*5d50*/  IMAD.X R177, R3, 0x1, R215, P1 ;  /* 0x0000000103b17824 */ /* 0x000fe400008e06d7 */
[----:B------:R-:W3:Y:S01]  /*5d60*/  LDL R215, [R1+0x19c] ;  /* 0x00019c0001d77983 */ /* 0x000ee20000100800 */
[C---:B------:R-:W-:Y:S02]  /*5d70*/  ISETP.GT.AND P3, PT, R2.reuse, 0x19, PT ;  /* 0x000000190200780c */ /* 0x040fe40003f64270 */
[----:B------:R-:W-:Y:S02]  /*5d80*/  PRMT R205, RZ, 0x7610, R205 ;  /* 0x00007610ffcd7816 */ /* 0x000fe400000000cd */
[----:B------:R-:W-:Y:S02]  /*5d90*/  ISETP.GT.AND P0, PT, R2, 0x1a, PT ;  /* 0x0000001a0200780c */ /* 0x000fe40003f04270 */
[----:B------:R-:W-:-:S07]  /*5da0*/  PRMT R206, RZ, 0x7610, R206 ;  /* 0x00007610ffce7816 */ /* 0x000fce00000000ce */
[----:B------:R0:W3:Y:S01]  /*5db0*/  @P3 LDG.E.U8 R205, desc[UR6][R172.64] ;  /* 0x00000006accd3981 */ /* 0x0000e2000c1e1100 */
[----:B------:R-:W-:-:S03]  /*5dc0*/  PRMT R207, RZ, 0x7610, R207 ;  /* 0x00007610ffcf7816 */ /* 0x000fc600000000cf */
[----:B------:R1:W3:Y:S01]  /*5dd0*/  @P3 LDG.E.U8 R206, desc[UR6][R174.64] ;  /* 0x00000006aece3981 */ /* 0x0002e2000c1e1100 */
[----:B------:R-:W-:-:S03]  /*5de0*/  ISETP.GT.AND P2, PT, R2, 0x1b, PT ;  /* 0x0000001b0200780c */ /* 0x000fc60003f44270 */
[----:B------:R1:W3:Y:S01]  /*5df0*/  @P0 LDG.E.U8 R207, desc[UR6][R176.64] ;  /* 0x00000006b0cf0981 */ /* 0x0002e2000c1e1100 */
[----:B0-----:R-:W-:-:S03]  /*5e00*/  IADD3 R172, P1, R0, R222, RZ ;  /* 0x000000de00ac7210 */ /* 0x001fc60007f3e0ff */
[----:B------:R-:W3:Y:S02]  /*5e10*/  LDL R222, [R1+0x1c0] ;  /* 0x0001c00001de7983 */ /* 0x000ee40000100800 */
[----:B------:R-:W-:Y:S02]  /*5e20*/  IMAD.X R173, R3, 0x1, R221, P1 ;  /* 0x0000000103ad7824 */ /* 0x000fe400008e06dd */
[----:B------:R-:W3:Y:S01]  /*5e30*/  LDL R221, [R1+0x1bc] ;  /* 0x0001bc0001dd7983 */ /* 0x000ee20000100800 */
[----:B-1----:R-:W-:-:S03]  /*5e40*/  IADD3 R174, P1, R0, R220, RZ ;  /* 0x000000dc00ae7210 */ /* 0x002fc60007f3e0ff */
        /* <DEDUP_REMOVED lines=9> */
[----:B0-----:R-:W-:Y:S01]  /*5ee0*/  PRMT R174, RZ, 0x7610, R174 ;  /* 0x00007610ffae7816 */ /* 0x001fe200000000ae */
[----:B----4-:R-:W-:Y:S02]  /*5ef0*/  IMAD.X R173, R3, 0x1, R217, P0 ;  /* 0x0000000103ad7824 */ /* 0x010fe400000e06d9 */
[----:B------:R-:W4:Y:S04]  /*5f00*/  LDL R217, [R1+0x1cc] ;  /* 0x0001cc0001d97983 */ /* 0x000f280000100800 */
[----:B------:R3:W4:Y:S02]  /*5f10*/  @P2 LDG.E.U8 R174, desc[UR6][R172.64] ;  /* 0x00000006acae2981 */ /* 0x000724000c1e1100 */
[----:B---3--:R-:W-:-:S02]  /*5f20*/  IADD3 R172, P0, R0, R216, RZ ;  /* 0x000000d800ac7210 */ /* 0x008fc40007f1e0ff */
[----:B------:R-:W3:Y:S03]  /*5f30*/  LDL R216, [R1+0x1d8] ;  /* 0x0001d80001d87983 */ /* 0x000ee60000100800 */
[----:B------:R-:W-:Y:S02]  /*5f40*/  IMAD.X R173, R3, 0x1, R215, P0 ;  /* 0x0000000103ad7824 */ /* 0x000fe400000e06d7 */
[----:B------:R-:W3:Y:S01]  /*5f50*/  LDL R215, [R1+0x1d4] ;  /* 0x0001d40001d77983 */ /* 0x000ee20000100800 */
[----:B------:R-:W-:Y:S02]  /*5f60*/  ISETP.GT.AND P1, PT, R2, 0x1c, PT ;  /* 0x0000001c0200780c */ /* 0x000fe40003f24270 */
[----:B------:R-:W-:Y:S02]  /*5f70*/  PRMT R175, RZ, 0x7610, R175 ;  /* 0x00007610ffaf7816 */ /* 0x000fe400000000af */
[----:B------:R-:W-:-:S09]  /*5f80*/  PRMT R208, RZ, 0x7610, R208 ;  /* 0x00007610ffd07816 */ /* 0x000fd200000000d0 */
[----:B------:R0:W3:Y:S02]  /*5f90*/  @P1 LDG.E.U8 R175, desc[UR6][R172.64] ;  /* 0x00000006acaf1981 */ /* 0x0000e4000c1e1100 */
[----:B0-----:R-:W-:-:S05]  /*5fa0*/  IADD3 R172, P0, R0, R228, RZ ;  /* 0x000000e400ac7210 */ /* 0x001fca0007f1e0ff */
[----:B------:R-:W-:-:S05]  /*5fb0*/  IMAD.X R173, R3, 0x1, R227, P0 ;  /* 0x0000000103ad7824 */ /* 0x000fca00000e06e3 */
[----:B------:R0:W3:Y:S01]  /*5fc0*/  @P1 LDG.E.U8 R208, desc[UR6][R172.64] ;  /* 0x00000006acd01981 */ /* 0x0000e2000c1e1100 */
[----:B------:R-:W-:Y:S02]  /*5fd0*/  ISETP.GT.AND P1, PT, R2, 0x1d, PT ;  /* 0x0000001d0200780c */ /* 0x000fe40003f24270 */
[----:B------:R-:W-:Y:S02]  /*5fe0*/  PRMT R209, RZ, 0x7610, R209 ;  /* 0x00007610ffd17816 */ /* 0x000fe400000000d1 */
[----:B0-----:R-:W-:-:S05]  /*5ff0*/  IADD3 R172, P0, R0, R226, RZ ;  /* 0x000000e200ac7210 */ /* 0x001fca0007f1e0ff */
[----:B------:R-:W-:-:S05]  /*6000*/  IMAD.X R173, R3, 0x1, R225, P0 ;  /* 0x0000000103ad7824 */ /* 0x000fca00000e06e1 */
[----:B------:R0:W3:Y:S01]  /*6010*/  @P1 LDG.E.U8 R209, desc[UR6][R172.64] ;  /* 0x00000006acd11981 */ /* 0x0000e2000c1e1100 */
[----:B------:R-:W-:Y:S02]  /*6020*/  PRMT R210, RZ, 0x7610, R210 ;  /* 0x00007610ffd27816 */ /* 0x000fe400000000d2 */
        /* <DEDUP_REMOVED lines=9> */
[----:B0-----:R-:W-:Y:S02]  /*60c0*/  IADD3 R172, P0, R0, R220, RZ ;  /* 0x000000dc00ac7210 */ /* 0x001fe40007f1e0ff */
[----:B------:R-:W-:Y:S02]  /*60d0*/  PRMT R213, RZ, 0x7610, R213 ;  /* 0x00007610ffd57816 */ /* 0x000fe400000000d5 */
[----:B------:R-:W-:Y:S01]  /*60e0*/  PRMT R214, RZ, 0x7610, R214 ;  /* 0x00007610ffd67816 */ /* 0x000fe200000000d6 */
[----:B--2---:R-:W-:-:S05]  /*60f0*/  IMAD.X R173, R3, 0x1, R219, P0 ;  /* 0x0000000103ad7824 */ /* 0x004fca00000e06db */
[----:B------:R5:W2:Y:S01]  /*6100*/  @P1 LDG.E.U8 R212, desc[UR6][R172.64] ;  /* 0x00000006acd41981 */ /* 0x000aa2000c1e1100 */
[----:B------:R-:W-:Y:S02]  /*6110*/  ISETP.GT.AND P1, PT, R2, 0x1f, PT ;  /* 0x0000001f0200780c */ /* 0x000fe40003f24270 */
[----:B-----5:R-:W-:-:S05]  /*6120*/  IADD3 R172, P0, R0, R218, RZ ;  /* 0x000000da00ac7210 */ /* 0x020fca0007f1e0ff */
[----:B----4-:R-:W-:-:S06]  /*6130*/  IMAD.X R173, R3, 0x1, R217, P0 ;  /* 0x0000000103ad7824 */ /* 0x010fcc00000e06d9 */
[----:B------:R3:W4:Y:S02]  /*6140*/  @P1 LDG.E.U8 R213, desc[UR6][R172.64] ;  /* 0x00000006acd51981 */ /* 0x000724000c1e1100 */
[----:B---3--:R-:W-:-:S05]  /*6150*/  IADD3 R172, P0, R0, R216, RZ ;  /* 0x000000d800ac7210 */ /* 0x008fca0007f1e0ff */
[----:B------:R-:W-:-:S05]  /*6160*/  IMAD.X R173, R3, 0x1, R215, P0 ;  /* 0x0000000103ad7824 */ /* 0x000fca00000e06d7 */
[----:B------:R-:W3:Y:S01]  /*6170*/  @P1 LDG.E.U8 R214, desc[UR6][R172.64] ;  /* 0x00000006acd61981 */ /* 0x000ee2000c1e1100 */
[----:B------:R-:W0:Y:S01]  /*6180*/  S2R R215, SR_TID.X ;  /* 0x0000000000d77919 */ /* 0x000e220000002100 */
[----:B------:R-:W1:Y:S01]  /*6190*/  S2UR UR9, SR_CgaCtaId ;  /* 0x00000000000979c3 */ /* 0x000e620000008800 */
[----:B------:R-:W-:Y:S02]  /*61a0*/  UMOV UR8, 0x400 ;  /* 0x0000040000087882 */ /* 0x000fe40000000000 */
[----:B-1----:R-:W-:-:S03]  /*61b0*/  ULEA UR8, UR9, UR8, 0x18 ;  /* 0x0000000809087291 */ /* 0x002fc6000f8ec03f */
[----:B------:R-:W-:Y:S01]  /*61c0*/  ULDC UR9, c[0x0][0x23c] ;  /* 0x00008f0000097ab9 */ /* 0x000fe20000000800 */
[----:B0-----:R-:W-:Y:S01]  /*61d0*/  LOP3.LUT R246, R215, 0x3f, RZ, 0xc0, !PT ;  /* 0x0000003fd7f67812 */ /* 0x001fe200078ec0ff */
[----:B------:R-:W-:Y:S06]  /*61e0*/  BAR.SYNC.DEFER_BLOCKING 0x0 ;  /* 0x0000000000007b1d */ /* 0x000fec0000010000 */
[----:B------:R0:W-:Y:S04]  /*61f0*/  STS.U8 [R246+UR8], R157 ;  /* 0x0000009df6007988 */ /* 0x0001e80008000008 */
[----:B------:R1:W-:Y:S01]  /*6200*/  STS.U8 [R246+UR8+0x40], R144 ;  /* 0x00004090f6007988 */ /* 0x0003e20008000008 */
[----:B0-----:R-:W-:-:S03]  /*6210*/  LOP3.LUT R157, R246, 0x8, RZ, 0x3c, !PT ;  /* 0x00000008f69d7812 */ /* 0x001fc600078e3cff */
[----:B------:R-:W-:Y:S01]  /*6220*/  STS.U8 [R246+UR8+0x440], R179 ;  /* 0x000440b3f6007988 */ /* 0x000fe20008000008 */
[----:B-1----:R-:W-:-:S03]  /*6230*/  LOP3.LUT R144, R246, 0x10, RZ, 0x3c, !PT ;  /* 0x00000010f6907812 */ /* 0x002fc600078e3cff */
[----:B------:R-:W-:Y:S04]  /*6240*/  STS.U8 [R246+UR8+0x400], R178 ;  /* 0x000400b2f6007988 */ /* 0x000fe80008000008 */
        /* <DEDUP_REMOVED lines=12> */
[----:B------:R0:W-:Y:S04]  /*6310*/  STS.U8 [R144+UR8+0x500], R153 ;  /* 0x0005009990007988 */ /* 0x0001e80008000008 */
[----:B------:R-:W-:Y:S01]  /*6320*/  STS.U8 [R144+UR8+0x100], R156 ;  /* 0x0001009c90007988 */ /* 0x000fe20008000008 */
[----:B0-----:R-:W-:-:S03]  /*6330*/  LOP3.LUT R153, R246, 0x18, RZ, 0x3c, !PT ;  /* 0x00000018f6997812 */ /* 0x001fc600078e3cff */
        /* <DEDUP_REMOVED lines=25> */
[----:B------:R1:W-:Y:S01]  /*64d0*/  STS.U8 [R145+UR8+0x6c0], R33 ;  /* 0x0006c02191007988 */ /* 0x0003e20008000008 */
[----:B0-----:R-:W-:-:S03]  /*64e0*/  LOP3.LUT R32, R246, 0x30, RZ, 0x3c, !PT ;  /* 0x00000030f6207812 */ /* 0x001fc600078e3cff */
[----:B------:R-:W-:Y:S01]  /*64f0*/  STS.U8 [R145+UR8+0x280], R35 ;  /* 0x0002802391007988 */ /* 0x000fe20008000008 */
[----:B-1----:R-:W-:-:S03]  /*6500*/  LOP3.LUT R33, R246, 0x38, RZ, 0x3c, !PT ;  /* 0x00000038f6217812 */ /* 0x002fc600078e3cff */
[----:B------:R0:W-:Y:S04]  /*6510*/  STS.U8 [R145+UR8+0x2c0], R34 ;  /* 0x0002c02291007988 */ /* 0x0001e80008000008 */
        /* <DEDUP_REMOVED lines=8> */
[----:B------:R-:W-:Y:S04]  /*65a0*/  STS.U8 [R32+UR8+0xb00], R199 ;  /* 0x000b00c720007988 */ /* 0x000fe80008000008 */
[----:B------:R-:W-:Y:S04]  /*65b0*/  STS.U8 [R32+UR8+0xb40], R200 ;  /* 0x000b40c820007988 */ /* 0x000fe80008000008 */
[----:B------:R-:W-:Y:S04]  /*65c0*/  STS.U8 [R32+UR8+0xf40], R211 ;  /* 0x000f40d320007988 */ /* 0x000fe80008000008 */
[----:B--2---:R-:W-:Y:S04]  /*65d0*/  STS.U8 [R32+UR8+0xf00], R212 ;  /* 0x000f00d420007988 */ /* 0x004fe80008000008 */
[----:B------:R-:W-:Y:S04]  /*65e0*/  STS.U8 [R33+UR8+0x380], R5 ;  /* 0x0003800521007988 */ /* 0x000fe80008000008 */
[----:B------:R-:W-:Y:S04]  /*65f0*/  STS.U8 [R33+UR8+0x3c0], R7 ;  /* 0x0003c00721007988 */ /* 0x000fe80008000008 */
[----:B------:R2:W-:Y:S04]  /*6600*/  STS.U8 [R33+UR8+0x7c0], R6 ;  /* 0x0007c00621007988 */ /* 0x0005e80008000008 */
[----:B------:R5:W-:Y:S04]  /*6610*/  STS.U8 [R33+UR8+0x780], R4 ;  /* 0x0007800421007988 */ /* 0x000be80008000008 */
[----:B------:R-:W-:Y:S04]  /*6620*/  STS.U8 [R33+UR8+0xb80], R201 ;  /* 0x000b80c921007988 */ /* 0x000fe80008000008 */
[----:B------:R-:W-:Y:S04]  /*6630*/  STS.U8 [R33+UR8+0xbc0], R202 ;  /* 0x000bc0ca21007988 */ /* 0x000fe80008000008 */
[----:B----4-:R-:W-:Y:S04]  /*6640*/  STS.U8 [R33+UR8+0xfc0], R213 ;  /* 0x000fc0d521007988 */ /* 0x010fe80008000008 */
[----:B---3--:R3:W-:Y:S01]  /*6650*/  STS.U8 [R33+UR8+0xf80], R214 ;  /* 0x000f80d621007988 */ /* 0x0087e20008000008 */
[----:B0-----:R-:W-:-:S04]  /*6660*/  LOP3.LUT R34, R215, 0x1f, RZ, 0xc0, !PT ;  /* 0x0000001fd7227812 */ /* 0x001fc800078ec0ff */
[C---:B------:R-:W-:Y:S01]  /*6670*/  ISETP.GE.AND P0, PT, R34.reuse, R2, PT ;  /* 0x000000022200720c */ /* 0x040fe20003f06270 */
[----:B------:R-:W-:Y:S01]  /*6680*/  IMAD R34, R34, UR9, RZ ;  /* 0x0000000922227c24 */ /* 0x000fe2000f8e02ff */
[----:B------:R-:W-:-:S04]  /*6690*/  PRMT R245, RZ, 0x7610, R245 ;  /* 0x00007610fff57816 */ /* 0x000fc800000000f5 */
[C---:B------:R-:W-:Y:S02]  /*66a0*/  IADD3 RZ, P1, R34.reuse, UR61, RZ ;  /* 0x0000003d22ff7c10 */ /* 0x040fe4000ff3e0ff */
[----:B------:R-:W-:Y:S02]  /*66b0*/  SHF.R.S32.HI R35, RZ, 0x1f, R34 ;  /* 0x0000001fff237819 */ /* 0x000fe40000011422 */
[C---:B------:R-:W-:Y:S01]  /*66c0*/  IADD3 RZ, P2, R34.reuse, UR60, RZ ;  /* 0x0000003c22ff7c10 */ /* 0x040fe2000ff5e0ff */
[C---:B-1----:R-:W-:Y:S01]  /*66d0*/  VIADD R28, R34.reuse, UR61 ;  /* 0x0000003d221c7c36 */ /* 0x042fe20008000000 */
[C---:B------:R-:W-:Y:S01]  /*66e0*/  IADD3.X R29, R35.reuse, UR35, RZ, P1, !PT ;  /* 0x00000023231d7c10 */ /* 0x040fe20008ffe4ff */
[----:B------:R-:W-:Y:S01]  /*66f0*/  BAR.SYNC.DEFER_BLOCKING 0x0 ;  /* 0x0000000000007b1d */ /* 0x000fe20000010000 */
[----:B--2---:R-:W-:Y:S01]  /*6700*/  PRMT R6, RZ, 0x7610, R6 ;  /* 0x00007610ff067816 */ /* 0x004fe20000000006 */
[----:B-----5:R-:W-:Y:S01]  /*6710*/  VIADD R4, R34, UR60 ;  /* 0x0000003c22047c36 */ /* 0x020fe20008000000 */
[----:B------:R-:W-:-:S02]  /*6720*/  IADD3.X R5, R35, UR34, RZ, P2, !PT ;  /* 0x0000002223057c10 */ /* 0x000fc400097fe4ff */
[C---:B------:R-:W-:Y:S02]  /*6730*/  IADD3 RZ, P3, R34.reuse, UR56, RZ ;  /* 0x0000003822ff7c10 */ /* 0x040fe4000ff7e0ff */
[C---:B------:R-:W-:Y:S01]  /*6740*/  IADD3 RZ, P2, R34.reuse, UR58, RZ ;  /* 0x0000003a22ff7c10 */ /* 0x040fe2000ff5e0ff */
[C---:B------:R-:W-:Y:S01]  /*6750*/  VIADD R30, R34.reuse, UR56 ;  /* 0x00000038221e7c36 */ /* 0x040fe20008000000 */
[----:B------:R-:W-:Y:S02]  /*6760*/  PRMT R154, RZ, 0x7610, R154 ;  /* 0x00007610ff9a7816 */ /* 0x000fe4000000009a */
[----:B------:R-:W-:Y:S02]  /*6770*/  IADD3 RZ, P1, R34, UR59, RZ ;  /* 0x0000003b22ff7c10 */ /* 0x000fe4000ff3e0ff */
[----:B------:R-:W-:Y:S02]  /*6780*/  PRMT R163, RZ, 0x7610, R163 ;  /* 0x00007610ffa37816 */ /* 0x000fe400000000a3 */
[----:B------:R-:W-:-:S02]  /*6790*/  IADD3.X R31, R35, UR30, RZ, P3, !PT ;  /* 0x0000001e231f7c10 */ /* 0x000fc40009ffe4ff */
[----:B------:R-:W-:Y:S02]  /*67a0*/  PRMT R172, RZ, 0x7610, R172 ;  /* 0x00007610ffac7816 */ /* 0x000fe400000000ac */
[----:B------:R-:W-:Y:S01]  /*67b0*/  IADD3 RZ, P3, R34, UR53, RZ ;  /* 0x0000003522ff7c10 */ /* 0x000fe2000ff7e0ff */
[----:B------:R0:W2:Y:S01]  /*67c0*/  @!P0 LDG.E.U8 R245, desc[UR6][R28.64] ;  /* 0x000000061cf58981 */ /* 0x0000a2000c1e1100 */
[----:B------:R-:W-:-:S03]  /*67d0*/  PRMT R145, RZ, 0x7610, R145 ;  /* 0x00007610ff917816 */ /* 0x000fc60000000091 */
[----:B------:R1:W4:Y:S01]  /*67e0*/  @!P0 LDG.E.U8 R6, desc[UR6][R4.64] ;  /* 0x0000000604068981 */ /* 0x000322000c1e1100 */
[----:B------:R-:W-:-:S03]  /*67f0*/  PRMT R162, RZ, 0x7610, R162 ;  /* 0x00007610ffa27816 */ /* 0x000fc600000000a2 */
[----:B------:R5:W2:Y:S01]  /*6800*/  @!P0 LDG.E.U8 R154, desc[UR6][R30.64] ;  /* 0x000000061e9a8981 */ /* 0x000aa2000c1e1100 */
[C---:B0-----:R-:W-:Y:S01]  /*6810*/  VIADD R28, R34.reuse, UR58 ;  /* 0x0000003a221c7c36 */ /* 0x041fe20008000000 */
[C---:B------:R-:W-:Y:S02]  /*6820*/  IADD3.X R29, R35.reuse, UR32, RZ, P2, !PT ;  /* 0x00000020231d7c10 */ /* 0x040fe400097fe4ff */
[C---:B------:R-:W-:Y:S01]  /*6830*/  IADD3 RZ, P2, R34.reuse, UR54, RZ ;  /* 0x0000003622ff7c10 */ /* 0x040fe2000ff5e0ff */
[C---:B-1----:R-:W-:Y:S01]  /*6840*/  VIADD R4, R34.reuse, UR59 ;  /* 0x0000003b22047c36 */ /* 0x042fe20008000000 */
[C---:B------:R-:W-:Y:S01]  /*6850*/  IADD3.X R5, R35.reuse, UR33, RZ, P1, !PT ;  /* 0x0000002123057c10 */ /* 0x040fe20008ffe4ff */
[----:B------:R0:W4:Y:S01]  /*6860*/  @!P0 LDG.E.U8 R163, desc[UR6][R28.64] ;  /* 0x000000061ca38981 */ /* 0x000122000c1e1100 */
[C---:B------:R-:W-:Y:S01]  /*6870*/  IADD3 RZ, P1, R34.reuse, UR55, RZ ;  /* 0x0000003722ff7c10 */ /* 0x040fe2000ff3e0ff */
[----:B-----5:R-:W-:Y:S01]  /*6880*/  VIADD R30, R34, UR53 ;  /* 0x00000035221e7c36 */ /* 0x020fe20008000000 */
[----:B------:R-:W-:Y:S01]  /*6890*/  IADD3.X R31, R35, UR27, RZ, P3, !PT ;  /* 0x0000001b231f7c10 */ /* 0x000fe20009ffe4ff */
[----:B------:R1:W5:Y:S01]  /*68a0*/  @!P0 LDG.E.U8 R172, desc[UR6][R4.64] ;  /* 0x0000000604ac8981 */ /* 0x000362000c1e1100 */
[----:B------:R-:W-:-:S02]  /*68b0*/  PRMT R174, RZ, 0x7610, R174 ;  /* 0x00007610ffae7816 */ /* 0x000fc400000000ae */
[C---:B------:R-:W-:Y:S01]  /*68c0*/  IADD3 RZ, P3, R34.reuse, UR50, RZ ;  /* 0x0000003222ff7c10 */ /* 0x040fe2000ff7e0ff */
[----:B------:R3:W2:Y:S01]  /*68d0*/  @!P0 LDG.E.U8 R145, desc[UR6][R30.64] ;  /* 0x000000061e918981 */ /* 0x0006a2000c1e1100 */
[C---:B0-----:R-:W-:Y:S01]  /*68e0*/  VIADD R28, R34.reuse, UR54 ;  /* 0x00000036221c7c36 */ /* 0x041fe20008000000 */
[C---:B------:R-:W-:Y:S02]  /*68f0*/  IADD3.X R29, R35.reuse, UR28, RZ, P2, !PT ;  /* 0x0000001c231d7c10 */ /* 0x040fe400097fe4ff */
[C---:B------:R-:W-:Y:S01]  /*6900*/  IADD3 RZ, P2, R34.reuse, UR51, RZ ;  /* 0x0000003322ff7c10 */ /* 0x040fe2000ff5e0ff */
[C---:B-1----:R-:W-:Y:S01]  /*6910*/  VIADD R4, R34.reuse, UR55 ;  /* 0x0000003722047c36 */ /* 0x042fe20008000000 */
[C---:B------:R-:W-:Y:S01]  /*6920*/  IADD3.X R5, R35.reuse, UR29, RZ, P1, !PT ;  /* 0x0000001d23057c10 */ /* 0x040fe20008ffe4ff */
[----:B------:R0:W4:Y:S01]  /*6930*/  @!P0 LDG.E.U8 R162, desc[UR6][R28.64] ;  /* 0x000000061ca28981 */ /* 0x000122000c1e1100 */
[----:B------:R-:W-:Y:S01]  /*6940*/  PRMT R243, RZ, 0x7610, R243 ;  /* 0x00007610fff37816 */ /* 0x000fe200000000f3 */
[C---:B---3--:R-:W-:Y:S01]  /*6950*/  VIADD R30, R34.reuse, UR50 ;  /* 0x00000032221e7c36 */ /* 0x048fe20008000000 */
[----:B------:R-:W-:Y:S01]  /*6960*/  IADD3 RZ, P1, R34, UR52, RZ ;  /* 0x0000003422ff7c10 */ /* 0x000fe2000ff3e0ff */
[----:B------:R1:W3:Y:S01]  /*6970*/  @!P0 LDG.E.U8 R174, desc[UR6][R4.64] ;  /* 0x0000000604ae8981 */ /* 0x0002e2000c1e1100 */
[----:B------:R-:W-:-:S02]  /*6980*/  IADD3.X R31, R35, UR24, RZ, P3, !PT ;  /* 0x00000018231f7c10 */ /* 0x000fc40009ffe4ff */
[----:B------:R-:W-:Y:S02]  /*6990*/  PRMT R151, RZ, 0x7610, R151 ;  /* 0x00007610ff977816 */ /* 0x000fe40000000097 */
[C---:B0-----:R-:W-:Y:S01]  /*69a0*/  IADD3.X R29, R35.reuse, UR25, RZ, P2, !PT ;  /* 0x00000019231d7c10 */ /* 0x041fe200097fe4ff */
[C---:B------:R-:W-:Y:S01]  /*69b0*/  VIADD R28, R34.reuse, UR51 ;  /* 0x00000033221c7c36 */ /* 0x040fe20008000000 */
[C---:B------:R-:W-:Y:S01]  /*69c0*/  IADD3 RZ, P2, R34.reuse, UR48, RZ ;  /* 0x0000003022ff7c10 */ /* 0x040fe2000ff5e0ff */
[----:B------:R0:W5:Y:S01]  /*69d0*/  @!P0 LDG.E.U8 R243, desc[UR6][R30.64] ;  /* 0x000000061ef38981 */ /* 0x000162000c1e1100 */
[C---:B-1----:R-:W-:Y:S01]  /*69e0*/  VIADD R4, R34.reuse, UR52 ;  /* 0x0000003422047c36 */ /* 0x042fe20008000000 */
[C---:B------:R-:W-:Y:S02]  /*69f0*/  IADD3.X R5, R35.reuse, UR26, RZ, P1, !PT ;  /* 0x0000001a23057c10 */ /* 0x040fe40008ffe4ff */
[----:B------:R-:W-:Y:S02]  /*6a00*/  PRMT R173, RZ, 0x7610, R173 ;  /* 0x00007610ffad7816 */ /* 0x000fe400000000ad */
[----:B------:R-:W-:Y:S01]  /*6a10*/  PRMT R153, RZ, 0x7610, R153 ;  /* 0x00007610ff997816 */ /* 0x000fe20000000099 */
[----:B------:R1:W2:Y:S01]  /*6a20*/  @!P0 LDG.E.U8 R151, desc[UR6][R4.64] ;  /* 0x0000000604978981 */ /* 0x0002a2000c1e1100 */
[C---:B------:R-:W-:Y:S01]  /*6a30*/  IADD3 RZ, P3, R34.reuse, UR47, RZ ;  /* 0x0000002f22ff7c10 */ /* 0x040fe2000ff7e0ff */
[C---:B0-----:R-:W-:Y:S01]  /*6a40*/  VIADD R30, R34.reuse, UR48 ;  /* 0x00000030221e7c36 */ /* 0x041fe20008000000 */
[----:B------:R-:W-:Y:S01]  /*6a50*/  IADD3.X R31, R35, UR22, RZ, P2, !PT ;  /* 0x00000016231f7c10 */ /* 0x000fe200097fe4ff */
[----:B------:R0:W4:Y:S01]  /*6a60*/  @!P0 LDG.E.U8 R173, desc[UR6][R28.64] ;  /* 0x000000061cad8981 */ /* 0x000122000c1e1100 */
[----:B------:R-:W-:-:S02]  /*6a70*/  IADD3 RZ, P1, R34, UR49, RZ ;  /* 0x0000003122ff7c10 */ /* 0x000fc4000ff3e0ff */
[C---:B------:R-:W-:Y:S01]  /*6a80*/  IADD3 RZ, P2, R34.reuse, UR45, RZ ;  /* 0x0000002d22ff7c10 */ /* 0x040fe2000ff5e0ff */
[C---:B------:R-:W-:Y:S01]  /*6a90*/  VIADD R32, R34.reuse, UR47 ;  /* 0x0000002f22207c36 */ /* 0x040fe20008000000 */
[----:B-1----:R-:W-:Y:S01]  /*6aa0*/  PRMT R5, RZ, 0x7610, R5 ;  /* 0x00007610ff057816 */ /* 0x002fe20000000005 */
[----:B------:R1:W2:Y:S01]  /*6ab0*/  @!P0 LDG.E.U8 R153, desc[UR6][R30.64] ;  /* 0x000000061e998981 */ /* 0x0002a2000c1e1100 */
[----:B------:R-:W-:Y:S02]  /*6ac0*/  PRMT R152, RZ, 0x7610, R152 ;  /* 0x00007610ff987816 */ /* 0x000fe40000000098 */
[C---:B------:R-:W-:Y:S01]  /*6ad0*/  IADD3.X R33, R35.reuse, UR21, RZ, P3, !PT ;  /* 0x0000001523217c10 */ /* 0x040fe20009ffe4ff */
[C---:B0-----:R-:W-:Y:S01]  /*6ae0*/  VIADD R28, R34.reuse, UR49 ;  /* 0x00000031221c7c36 */ /* 0x041fe20008000000 */
[C---:B------:R-:W-:Y:S02]  /*6af0*/  IADD3.X R29, R35.reuse, UR23, RZ, P1, !PT ;  /* 0x00000017231d7c10 */ /* 0x040fe40008ffe4ff */
[----:B------:R-:W-:Y:S01]  /*6b00*/  PRMT R251, RZ, 0x7610, R251 ;  /* 0x00007610fffb7816 */ /* 0x000fe200000000fb */
[----:B------:R0:W3:Y:S01]  /*6b10*/  @!P0 LDG.E.U8 R5, desc[UR6][R32.64] ;  /* 0x0000000620058981 */ /* 0x0000e2000c1e1100 */
[C---:B------:R-:W-:Y:S01]  /*6b20*/  IADD3 RZ, P3, R34.reuse, UR44, RZ ;  /* 0x0000002c22ff7c10 */ /* 0x040fe2000ff7e0ff */
[C---:B-1----:R-:W-:Y:S01]  /*6b30*/  VIADD R30, R34.reuse, UR45 ;  /* 0x0000002d221e7c36 */ /* 0x042fe20008000000 */
[----:B------:R-:W-:Y:S01]  /*6b40*/  IADD3.X R31, R35, UR19, RZ, P2, !PT ;  /* 0x00000013231f7c10 */ /* 0x000fe200097fe4ff */
[----:B------:R1:W2:Y:S01]  /*6b50*/  @!P0 LDG.E.U8 R152, desc[UR6][R28.64] ;  /* 0x000000061c988981 */ /* 0x0002a2000c1e1100 */
[----:B------:R-:W-:-:S02]  /*6b60*/  IADD3 RZ, P1, R34, UR46, RZ ;  /* 0x0000002e22ff7c10 */ /* 0x000fc4000ff3e0ff */
[C---:B------:R-:W-:Y:S01]  /*6b70*/  IADD3 RZ, P2, R34.reuse, UR42, RZ ;  /* 0x0000002a22ff7c10 */ /* 0x040fe2000ff5e0ff */
[----:B------:R1:W2:Y:S01]  /*6b80*/  @!P0 LDG.E.U8 R251, desc[UR6][R30.64] ;  /* 0x000000061efb8981 */ /* 0x0002a2000c1e1100 */
[----:B------:R-:W-:Y:S01]  /*6b90*/  PRMT R248, RZ, 0x7610, R248 ;  /* 0x00007610fff87816 */ /* 0x000fe200000000f8 */
[C---:B0-----:R-:W-:Y:S01]  /*6ba0*/  VIADD R32, R34.reuse, UR44 ;  /* 0x0000002c22207c36 */ /* 0x041fe20008000000 */
[----:B------:R-:W-:Y:S02]  /*6bb0*/  PRMT R157, RZ, 0x7610, R157 ;  /* 0x00007610ff9d7816 */ /* 0x000fe4000000009d */
[C---:B------:R-:W-:Y:S01]  /*6bc0*/  IADD3.X R33, R35.reuse, UR18, RZ, P3, !PT ;  /* 0x0000001223217c10 */ /* 0x040fe20009ffe4ff */
[C---:B-1----:R-:W-:Y:S01]  /*6bd0*/  VIADD R28, R34.reuse, UR46 ;  /* 0x0000002e221c7c36 */ /* 0x042fe20008000000 */
[C---:B------:R-:W-:Y:S02]  /*6be0*/  IADD3.X R29, R35.reuse, UR20, RZ, P1, !PT ;  /* 0x00000014231d7c10 */ /* 0x040fe40008ffe4ff */
[----:B------:R-:W-:Y:S01]  /*6bf0*/  PRMT R161, RZ, 0x7610, R161 ;  /* 0x00007610ffa17816 */ /* 0x000fe200000000a1 */
[C---:B------:R-:W-:Y:S01]  /*6c00*/  VIADD R30, R34.reuse, UR42 ;  /* 0x0000002a221e7c36 */ /* 0x040fe20008000000 */
[----:B------:R-:W-:Y:S01]  /*6c10*/  IADD3 RZ, P3, R34, UR41, RZ ;  /* 0x0000002922ff7c10 */ /* 0x000fe2000ff7e0ff */
[----:B------:R0:W2:Y:S01]  /*6c20*/  @!P0 LDG.E.U8 R248, desc[UR6][R32.64] ;  /* 0x0000000620f88981 */ /* 0x0000a2000c1e1100 */
[----:B------:R-:W-:-:S02]  /*6c30*/  IADD3.X R31, R35, UR16, RZ, P2, !PT ;  /* 0x00000010231f7c10 */ /* 0x000fc400097fe4ff */
[C---:B------:R-:W-:Y:S01]  /*6c40*/  IADD3 RZ, P1, R34.reuse, UR43, RZ ;  /* 0x0000002b22ff7c10 */ /* 0x040fe2000ff3e0ff */
[----:B------:R1:W5:Y:S01]  /*6c50*/  @!P0 LDG.E.U8 R157, desc[UR6][R28.64] ;  /* 0x000000061c9d8981 */ /* 0x000362000c1e1100 */
[----:B------:R-:W-:Y:S02]  /*6c60*/  PRMT R250, RZ, 0x7610, R250 ;  /* 0x00007610fffa7816 */ /* 0x000fe400000000fa */
[----:B------:R-:W-:Y:S01]  /*6c70*/  PRMT R158, RZ, 0x7610, R158 ;  /* 0x00007610ff9e7816 */ /* 0x000fe2000000009e */
[----:B------:R1:W4:Y:S01]  /*6c80*/  @!P0 LDG.E.U8 R161, desc[UR6][R30.64] ;  /* 0x000000061ea18981 */ /* 0x000322000c1e1100 */
[C---:B------:R-:W-:Y:S01]  /*6c90*/  IADD3 RZ, P2, R34.reuse, R180, RZ ;  /* 0x000000b422ff7210 */ /* 0x040fe20007f5e0ff */
[C---:B0-----:R-:W-:Y:S01]  /*6ca0*/  VIADD R32, R34.reuse, UR41 ;  /* 0x0000002922207c36 */ /* 0x041fe20008000000 */
[C---:B------:R-:W-:Y:S01]  /*6cb0*/  IADD3.X R33, R35.reuse, UR15, RZ, P3, !PT ;  /* 0x0000000f23217c10 */ /* 0x040fe20009ffe4ff */
[----:B-1----:R-:W-:Y:S01]  /*6cc0*/  VIADD R28, R34, UR43 ;  /* 0x0000002b221c7c36 */ /* 0x002fe20008000000 */
[----:B------:R-:W-:-:S03]  /*6cd0*/  IADD3.X R29, R35, UR17, RZ, P1, !PT ;  /* 0x00000011231d7c10 */ /* 0x000fc60008ffe4ff */
[----:B------:R0:W2:Y:S01]  /*6ce0*/  @!P0 LDG.E.U8 R250, desc[UR6][R32.64] ;  /* 0x0000000620fa8981 */ /* 0x0000a2000c1e1100 */
[C---:B------:R-:W-:Y:S02]  /*6cf0*/  IADD3 RZ, P1, R34.reuse, R171, RZ ;  /* 0x000000ab22ff7210 */ /* 0x040fe40007f3e0ff */
[C---:B------:R-:W-:Y:S01]  /*6d00*/  IADD3 R30, P3, R34.reuse, UR39, RZ ;  /* 0x00000027221e7c10 */ /* 0x040fe2000ff7e0ff */
[----:B------:R1:W3:Y:S01]  /*6d10*/  @!P0 LDG.E.U8 R158, desc[UR6][R28.64] ;  /* 0x000000061c9e8981 */ /* 0x0002e2000c1e1100 */
[----:B------:R-:W-:Y:S02]  /*6d20*/  PRMT R242, RZ, 0x7610, R242 ;  /* 0x00007610fff27816 */ /* 0x000fe400000000f2 */
[----:B------:R-:W-:Y:S02]  /*6d30*/  PRMT R159, RZ, 0x7610, R159 ;  /* 0x00007610ff9f7816 */ /* 0x000fe4000000009f */
[----:B------:R-:W-:Y:S01]  /*6d40*/  PRMT R4, RZ, 0x7610, R4 ;  /* 0x00007610ff047816 */ /* 0x000fe20000000004 */
[----:B0-----:R-:W-:Y:S01]  /*6d50*/  IMAD.IADD R32, R34, 0x1, R180 ;  /* 0x0000000122207824 */ /* 0x001fe200078e02b4 */
[C---:B------:R-:W-:Y:S01]  /*6d60*/  IADD3.X R31, R35.reuse, UR13, RZ, P3, !PT ;  /* 0x0000000d231f7c10 */ /* 0x040fe20009ffe4ff */
[----:B------:R-:W-:-:S02]  /*6d70*/  IMAD.X R33, R35, 0x1, R184, P2 ;  /* 0x0000000123217824 */ /* 0x000fc400010e06b8 */
[C---:B-1----:R-:W-:Y:S02]  /*6d80*/  IMAD.IADD R28, R34.reuse, 0x1, R171 ;  /* 0x00000001221c7824 */ /* 0x042fe400078e02ab */
[----:B------:R-:W-:Y:S01]  /*6d90*/  IMAD.X R29, R35, 0x1, R183, P1 ;  /* 0x00000001231d7824 */ /* 0x000fe200008e06b7 */
[----:B------:R0:W2:Y:S04]  /*6da0*/  @!P0 LDG.E.U8 R242, desc[UR6][R32.64] ;  /* 0x0000000620f28981 */ /* 0x0000a8000c1e1100 */
[----:B------:R1:W5:Y:S04]  /*6db0*/  @!P0 LDG.E.U8 R159, desc[UR6][R30.64] ;  /* 0x000000061e9f8981 */ /* 0x000368000c1e1100 */
[----:B------:R1:W2:Y:S01]  /*6dc0*/  @!P0 LDG.E.U8 R4, desc[UR6][R28.64] ;  /* 0x000000061c048981 */ /* 0x0002a2000c1e1100 */
[----:B0-----:R-:W-:-:S02]  /*6dd0*/  IADD3 R32, P3, R34, R188, RZ ;  /* 0x000000bc22207210 */ /* 0x001fc40007f7e0ff */
[C---:B-1----:R-:W-:Y:S02]  /*6de0*/  IADD3 R30, P2, R34.reuse, R186, RZ ;  /* 0x000000ba221e7210 */ /* 0x042fe40007f5e0ff */
[----:B------:R-:W-:-:S03]  /*6df0*/  IADD3 R28, P1, R34, UR38, RZ ;  /* 0x00000026221c7c10 */ /* 0x000fc6000ff3e0ff */
[C---:B------:R-:W-:Y:S01]  /*6e00*/  IMAD.X R31, R35.reuse, 0x1, R185, P2 ;  /* 0x00000001231f7824 */ /* 0x040fe200010e06b9 */
[----:B------:R-:W-:Y:S01]  /*6e10*/  PRMT R241, RZ, 0x7610, R241 ;  /* 0x00007610fff17816 */ /* 0x000fe200000000f1 */
[C---:B------:R-:W-:Y:S01]  /*6e20*/  IMAD.X R33, R35.reuse, 0x1, R187, P3 ;  /* 0x0000000123217824 */ /* 0x040fe200018e06bb */
[----:B------:R-:W-:Y:S02]  /*6e30*/  PRMT R160, RZ, 0x7610, R160 ;  /* 0x00007610ffa07816 */ /* 0x000fe400000000a0 */
[----:B------:R-:W-:Y:S02]  /*6e40*/  PRMT R249, RZ, 0x7610, R249 ;  /* 0x00007610fff97816 */ /* 0x000fe400000000f9 */
[----:B------:R-:W-:Y:S02]  /*6e50*/  IADD3.X R29, R35, UR12, RZ, P1, !PT ;  /* 0x0000000c231d7c10 */ /* 0x000fe40008ffe4ff */
[----:B------:R0:W4:Y:S04]  /*6e60*/  @!P0 LDG.E.U8 R160, desc[UR6][R30.64] ;  /* 0x000000061ea08981 */ /* 0x000128000c1e1100 */
[----:B------:R1:W3:Y:S04]  /*6e70*/  @!P0 LDG.E.U8 R241, desc[UR6][R28.64] ;  /* 0x000000061cf18981 */ /* 0x0002e8000c1e1100 */
[----:B------:R1:W5:Y:S01]  /*6e80*/  @!P0 LDG.E.U8 R249, desc[UR6][R32.64] ;  /* 0x0000000620f98981 */ /* 0x000362000c1e1100 */
[----:B0-----:R-:W-:-:S02]  /*6e90*/  IADD3 R30, P2, R34, UR37, RZ ;  /* 0x00000025221e7c10 */ /* 0x001fc4000ff5e0ff */
[C---:B-1----:R-:W-:Y:S02]  /*6ea0*/  IADD3 R28, P1, R34.reuse, UR40, RZ ;  /* 0x00000028221c7c10 */ /* 0x042fe4000ff3e0ff */
[----:B------:R-:W-:Y:S02]  /*6eb0*/  IADD3 R32, P3, R34, UR36, RZ ;  /* 0x0000002422207c10 */ /* 0x000fe4000ff7e0ff */
[----:B------:R-:W-:Y:S02]  /*6ec0*/  PRMT R175, RZ, 0x7610, R175 ;  /* 0x00007610ffaf7816 */ /* 0x000fe400000000af */
[----:B------:R-:W-:Y:S02]  /*6ed0*/  PRMT R244, RZ, 0x7610, R244 ;  /* 0x00007610fff47816 */ /* 0x000fe400000000f4 */
[----:B------:R-:W-:Y:S02]  /*6ee0*/  PRMT R247, RZ, 0x7610, R247 ;  /* 0x00007610fff77816 */ /* 0x000fe400000000f7 */
[----:B------:R-:W-:-:S02]  /*6ef0*/  IADD3.X R29, R35, UR14, RZ, P1, !PT ;  /* 0x0000000e231d7c10 */ /* 0x000fc40008ffe4ff */
[C---:B------:R-:W-:Y:S02]  /*6f00*/  IADD3.X R31, R35.reuse, UR11, RZ, P2, !PT ;  /* 0x0000000b231f7c10 */ /* 0x040fe400097fe4ff */
[----:B------:R-:W-:Y:S01]  /*6f10*/  IADD3.X R33, R35, UR10, RZ, P3, !PT ;  /* 0x0000000a23217c10 */ /* 0x000fe20009ffe4ff */
[----:B------:R0:W2:Y:S01]  /*6f20*/  @!P0 LDG.E.U8 R175, desc[UR6][R28.64] ;  /* 0x000000061caf8981 */ /* 0x0000a2000c1e1100 */
[C---:B------:R-:W-:Y:S02]  /*6f30*/  IADD3 RZ, P2, R34.reuse, R170, RZ ;  /* 0x000000aa22ff7210 */ /* 0x040fe40007f5e0ff */
[C---:B------:R-:W-:Y:S01]  /*6f40*/  IADD3 RZ, P1, R34.reuse, R169, RZ ;  /* 0x000000a922ff7210 */ /* 0x040fe20007f3e0ff */
[----:B------:R1:W2:Y:S01]  /*6f50*/  @!P0 LDG.E.U8 R244, desc[UR6][R30.64] ;  /* 0x000000061ef48981 */ /* 0x0002a2000c1e1100 */
[C---:B------:R-:W-:Y:S02]  /*6f60*/  IADD3 RZ, P3, R34.reuse, UR57, RZ ;  /* 0x0000003922ff7c10 */ /* 0x040fe4000ff7e0ff */
[----:B------:R-:W-:Y:S01]  /*6f70*/  PRMT R7, RZ, 0x7610, R7 ;  /* 0x00007610ff077816 */ /* 0x000fe20000000007 */
[----:B------:R1:W2:Y:S01]  /*6f80*/  @!P0 LDG.E.U8 R247, desc[UR6][R32.64] ;  /* 0x0000000620f78981 */ /* 0x0002a2000c1e1100 */
[----:B------:R-:W-:Y:S01]  /*6f90*/  PRMT R155, RZ, 0x7610, R155 ;  /* 0x00007610ff9b7816 */ /* 0x000fe2000000009b */
[----:B0-----:R-:W-:Y:S01]  /*6fa0*/  VIADD R28, R34, UR57 ;  /* 0x00000039221c7c36 */ /* 0x001fe20008000000 */
[----:B------:R-:W-:-:S02]  /*6fb0*/  PRMT R156, RZ, 0x7610, R156 ;  /* 0x00007610ff9c7816 */ /* 0x000fc4000000009c */
[C---:B------:R-:W-:Y:S01]  /*6fc0*/  IADD3.X R29, R35.reuse, UR31, RZ, P3, !PT ;  /* 0x0000001f231d7c10 */ /* 0x040fe20009ffe4ff */
[C---:B-1----:R-:W-:Y:S02]  /*6fd0*/  IMAD.IADD R30, R34.reuse, 0x1, R170 ;  /* 0x00000001221e7824 */ /* 0x042fe400078e02aa */
[C---:B------:R-:W-:Y:S02]  /*6fe0*/  IMAD.X R31, R35.reuse, 0x1, R182, P2 ;  /* 0x00000001231f7824 */ /* 0x040fe400010e06b6 */
[----:B------:R-:W-:Y:S01]  /*6ff0*/  IMAD.IADD R32, R34, 0x1, R169 ;  /* 0x0000000122207824 */ /* 0x000fe200078e02a9 */
[----:B------:R0:W2:Y:S01]  /*7000*/  @!P0 LDG.E.U8 R7, desc[UR6][R28.64] ;  /* 0x000000061c078981 */ /* 0x0000a2000c1e1100 */
[----:B------:R-:W-:-:S03]  /*7010*/  IMAD.X R33, R35, 0x1, R181, P1 ;  /* 0x0000000123217824 */ /* 0x000fc600008e06b5 */
[----:B------:R1:W2:Y:S04]  /*7020*/  @!P0 LDG.E.U8 R155, desc[UR6][R30.64] ;  /* 0x000000061e9b8981 */ /* 0x0002a8000c1e1100 */
[----:B------:R1:W2:Y:S01]  /*7030*/  @!P0 LDG.E.U8 R156, desc[UR6][R32.64] ;  /* 0x00000006209c8981 */ /* 0x0002a2000c1e1100 */
[C---:B0-----:R-:W-:Y:S02]  /*7040*/  LOP3.LUT R28, R215.reuse, 0x3, RZ, 0xc0, !PT ;  /* 0x00000003d71c7812 */ /* 0x041fe400078ec0ff */
[--C-:B------:R-:W-:Y:S02]  /*7050*/  SHF.R.U32.HI R29, RZ, 0x2, R215.reuse ;  /* 0x00000002ff1d7819 */ /* 0x100fe400000116d7 */
[----:B------:R-:W-:Y:S01]  /*7060*/  LOP3.LUT R225, R215, 0x20, RZ, 0xc0, !PT ;  /* 0x00000020d7e17812 */ /* 0x000fe200078ec0ff */
[----:B-1----:R-:W-:Y:S01]  /*7070*/  IMAD.SHL.U32 R30, R28, 0x200, RZ ;  /* 0x000002001c1e7824 */ /* 0x002fe200078e00ff */
[----:B------:R-:W-:-:S02]  /*7080*/  SHF.R.S32.HI R148, RZ, 0x2, R215 ;  /* 0x00000002ff947819 */ /* 0x000fc400000114d7 */
[----:B------:R-:W-:Y:S02]  /*7090*/  SGXT.U32 R29, R29, 0x3 ;  /* 0x000000031d1d781a */ /* 0x000fe40000000000 */
[----:B------:R-:W-:Y:S01]  /*70a0*/  SHF.R.U32.HI R225, RZ, 0x1, R225 ;  /* 0x00000001ffe17819 */ /* 0x000fe200000116e1 */
[----:B------:R-:W-:Y:S01]  /*70b0*/  IMAD.SHL.U32 R28, R28, 0x20, RZ ;  /* 0x000000201c1c7824 */ /* 0x000fe200078e00ff */
[----:B------:R-:W-:Y:S02]  /*70c0*/  SGXT R148, R148, 0x1 ;  /* 0x000000019494781a */ /* 0x000fe40000000200 */
[----:B------:R-:W-:Y:S01]  /*70d0*/  LOP3.LUT R225, R225, R30, R29, 0xfe, !PT ;  /* 0x0000001ee1e17212 */ /* 0x000fe200078efe1d */
[C---:B------:R-:W-:Y:S02]  /*70e0*/  IMAD.SHL.U32 R29, R215.reuse, 0x2, RZ ;  /* 0x00000002d71d7824 */ /* 0x040fe400078e00ff */
[----:B------:R-:W-:Y:S01]  /*70f0*/  IMAD.SHL.U32 R215, R215, 0x10, RZ ;  /* 0x00000010d7d77824 */ /* 0x000fe200078e00ff */
[----:B------:R-:W-:-:S02]  /*7100*/  LOP3.LUT R148, R28, 0x90, R148, 0xf8, !PT ;  /* 0x000000901c947812 */ /* 0x000fc400078ef894 */
[----:B------:R-:W-:Y:S02]  /*7110*/  LOP3.LUT R225, R225, R28, RZ, 0xfc, !PT ;  /* 0x0000001ce1e17212 */ /* 0x000fe400078efcff */
[----:B------:R-:W-:Y:S02]  /*7120*/  LOP3.LUT R28, R215, 0x100, RZ, 0xc0, !PT ;  /* 0x00000100d71c7812 */ /* 0x000fe400078ec0ff */
[----:B------:R-:W-:Y:S01]  /*7130*/  LOP3.LUT R148, R148, 0x10, R29, 0x78, !PT ;  /* 0x0000001094947812 */ /* 0x000fe200078e781d */
[----:B------:R-:W-:Y:S01]  /*7140*/  LDS.U8 R30, [R225+UR8+0x8] ;  /* 0x00000808e11e7984 */ /* 0x000fe20008000000 */
[C---:B------:R-:W-:Y:S02]  /*7150*/  LOP3.LUT R201, R225.reuse, 0x10, RZ, 0x3c, !PT ;  /* 0x00000010e1c97812 */ /* 0x040fe400078e3cff */
[----:B------:R-:W-:Y:S01]  /*7160*/  IADD3 R148, R148, UR8, R28 ;  /* 0x0000000894947c10 */ /* 0x000fe2000fffe01c */
[----:B------:R-:W-:Y:S01]  /*7170*/  LDS.U8 R29, [R225+UR8+0x88] ;  /* 0x00008808e11d7984 */ /* 0x000fe20008000000 */
[----:B------:R-:W-:-:S02]  /*7180*/  LOP3.LUT R146, R225, 0x20, RZ, 0x3c, !PT ;  /* 0x00000020e1927812 */ /* 0x000fc400078e3cff */
[C---:B------:R-:W-:Y:S01]  /*7190*/  LOP3.LUT R215, R225.reuse, 0x30, RZ, 0x3c, !PT ;  /* 0x00000030e1d77812 */ /* 0x040fe200078e3cff */
[----:B------:R-:W-:Y:S01]  /*71a0*/  LDS.U8 R28, [R225+UR8] ;  /* 0x00000008e11c7984 */ /* 0x000fe20008000000 */
[C---:B------:R-:W-:Y:S02]  /*71b0*/  LOP3.LUT R176, R225.reuse, 0x40, RZ, 0x3c, !PT ;  /* 0x00000040e1b07812 */ /* 0x040fe400078e3cff */
[C---:B------:R-:W-:Y:S01]  /*71c0*/  LOP3.LUT R217, R225.reuse, 0x50, RZ, 0x3c, !PT ;  /* 0x00000050e1d97812 */ /* 0x040fe200078e3cff */
[----:B------:R-:W-:Y:S01]  /*71d0*/  LDS.U8 R31, [R225+UR8+0x80] ;  /* 0x00008008e11f7984 */ /* 0x000fe20008000000 */
[----:B------:R-:W-:-:S03]  /*71e0*/  LOP3.LUT R193, R225, 0x60, RZ, 0x3c, !PT ;  /* 0x00000060e1c17812 */ /* 0x000fc600078e3cff */
[----:B------:R-:W-:Y:S04]  /*71f0*/  LDS.U8 R34, [R225+UR8+0x800] ;  /* 0x00080008e1227984 */ /* 0x000fe80008000000 */
[----:B------:R-:W0:Y:S04]  /*7200*/  LDS.U8 R35, [R225+UR8+0x888] ;  /* 0x00088808e1237984 */ /* 0x000e280008000000 */
[----:B------:R-:W-:Y:S04]  /*7210*/  LDS.U8 R32, [R225+UR8+0x808] ;  /* 0x00080808e1207984 */ /* 0x000fe80008000000 */
[----:B------:R1:W0:Y:S04]  /*7220*/  LDS.U8 R33, [R225+UR8+0x880] ;  /* 0x00088008e1217984 */ /* 0x0002280008000000 */
[----:B------:R-:W-:Y:S01]  /*7230*/  LDS.U8 R208, [R201+UR8+0x100] ;  /* 0x00010008c9d07984 */ /* 0x000fe20008000000 */
[----:B-1----:R-:W-:-:S03]  /*7240*/  LOP3.LUT R225, R225, 0x70, RZ, 0x3c, !PT ;  /* 0x00000070e1e17812 */ /* 0x002fc600078e3cff */
[----:B------:R-:W-:Y:S04]  /*7250*/  LDS.U8 R207, [R201+UR8+0x188] ;  /* 0x00018808c9cf7984 */ /* 0x000fe80008000000 */
[----:B------:R-:W-:Y:S04]  /*7260*/  LDS.U8 R206, [R201+UR8+0x108] ;  /* 0x00010808c9ce7984 */ /* 0x000fe80008000000 */
[----:B------:R-:W-:Y:S04]  /*7270*/  LDS.U8 R205, [R201+UR8+0x180] ;  /* 0x00018008c9cd7984 */ /* 0x000fe80008000000 */
[----:B------:R-:W-:Y:S04]  /*7280*/  LDS.U8 R204, [R201+UR8+0x900] ;  /* 0x00090008c9cc7984 */ /* 0x000fe80008000000 */
[----:B------:R-:W-:Y:S04]  /*7290*/  LDS.U8 R203, [R201+UR8+0x988] ;  /* 0x00098808c9cb7984 */ /* 0x000fe80008000000 */
[----:B------:R-:W-:Y:S04]  /*72a0*/  LDS.U8 R202, [R201+UR8+0x908] ;  /* 0x00090808c9ca7984 */ /* 0x000fe80008000000 */
[----:B------:R-:W-:Y:S04]  /*72b0*/  LDS.U8 R228, [R146+UR8] ;  /* 0x0000000892e47984 */ /* 0x000fe80008000000 */
[----:B------:R-:W-:Y:S04]  /*72c0*/  LDS.U8 R150, [R146+UR8+0x88] ;  /* 0x0000880892967984 */ /* 0x000fe80008000000 */
[----:B------:R-:W-:Y:S04]  /*72d0*/  LDS.U8 R149, [R146+UR8+0x8] ;  /* 0x0000080892957984 */ /* 0x000fe80008000000 */
[----:B------:R-:W-:Y:S04]  /*72e0*/  LDS.U8 R231, [R146+UR8+0x80] ;  /* 0x0000800892e77984 */ /* 0x000fe80008000000 */
[----:B------:R-:W-:Y:S04]  /*72f0*/  LDS.U8 R147, [R146+UR8+0x800] ;  /* 0x0008000892937984 */ /* 0x000fe80008000000 */
[----:B------:R-:W1:Y:S04]  /*7300*/  LDS.U8 R230, [R146+UR8+0x888] ;  /* 0x0008880892e67984 */ /* 0x000e680008000000 */
[----:B------:R-:W-:Y:S04]  /*7310*/  LDS.U8 R233, [R146+UR8+0x808] ;  /* 0x0008080892e97984 */ /* 0x000fe80008000000 */
[----:B------:R-:W-:Y:S04]  /*7320*/  LDS.U8 R214, [R215+UR8+0x100] ;  /* 0x00010008d7d67984 */ /* 0x000fe80008000000 */
        /* <DEDUP_REMOVED lines=35> */
[----:B------:R-:W2:Y:S04]  /*7560*/  LDS.U8 R146, [R146+UR8+0x880] ;  /* 0x0008800892927984 */ /* 0x000ea80008000000 */
[----:B------:R-:W-:Y:S04]  /*7570*/  LDS.U8 R215, [R215+UR8+0x980] ;  /* 0x00098008d7d77984 */ /* 0x000fe80008000000 */
[----:B------:R-:W-:Y:S04]  /*7580*/  LDS.U8 R176, [R176+UR8+0x880] ;  /* 0x00088008b0b07984 */ /* 0x000fe80008000000 */
[----:B------:R-:W-:Y:S04]  /*7590*/  LDS.U8 R217, [R217+UR8+0x980] ;  /* 0x00098008d9d97984 */ /* 0x000fe80008000000 */
[----:B------:R-:W-:Y:S04]  /*75a0*/  LDS.U8 R193, [R193+UR8+0x880] ;  /* 0x00088008c1c17984 */ /* 0x000fe80008000000 */
[----:B------:R-:W-:Y:S01]  /*75b0*/  LDS.U8 R225, [R225+UR8+0x980] ;  /* 0x00098008e1e17984 */ /* 0x000fe20008000000 */
[----:B------:R-:W-:Y:S01]  /*75c0*/  BAR.SYNC.DEFER_BLOCKING 0x0 ;  /* 0x0000000000007b1d */ /* 0x000fe20000010000 */
[----:B0-----:R-:W-:-:S02]  /*75d0*/  IMAD R34, R35, 0x100, R34 ;  /* 0x0000010023227824 */ /* 0x001fc400078e0222 */
[----:B------:R-:W-:-:S03]  /*75e0*/  IMAD R32, R33, 0x100, R32 ;  /* 0x0000010021207824 */ /* 0x000fc600078e0220 */
[----:B-----5:R0:W-:Y:S04]  /*75f0*/  STS.U8 [R246+UR8], R249 ;  /* 0x000000f9f6007988 */ /* 0x0201e80008000008 */
[----:B----4-:R-:W-:Y:S04]  /*7600*/  STS.U8 [R246+UR8+0x40], R160 ;  /* 0x000040a0f6007988 */ /* 0x010fe80008000008 */
[----:B---3--:R-:W-:Y:S01]  /*7610*/  STS.U8 [R246+UR8+0x100], R241 ;  /* 0x000100f1f6007988 */ /* 0x008fe20008000008 */
[----:B-1----:R-:W-:Y:S01]  /*7620*/  IMAD R230, R230, 0x100, R147 ;  /* 0x00000100e6e67824 */ /* 0x002fe200078e0293 */
[----:B0-----:R-:W0:Y:S02]  /*7630*/  LDC R249, c[0x0][0x238] ;  /* 0x00008e00fff97b82 */ /* 0x001e240000000800 */
        /* <DEDUP_REMOVED lines=11> */
[----:B--2---:R-:W-:Y:S04]  /*76f0*/  STS.U8 [R246+UR8+0x700], R242 ;  /* 0x000700f2f6007988 */ /* 0x004fe80008000008 */
[----:B------:R-:W-:Y:S04]  /*7700*/  STS.U8 [R246+UR8+0x740], R4 ;  /* 0x00074004f6007988 */ /* 0x000fe80008000008 */
[----:B------:R-:W-:Y:S04]  /*7710*/  STS.U8 [R144+UR8+0x80], R247 ;  /* 0x000080f790007988 */ /* 0x000fe80008000008 */
[----:B------:R-:W-:Y:S04]  /*7720*/  STS.U8 [R144+UR8+0xc0], R244 ;  /* 0x0000c0f490007988 */ /* 0x000fe80008000008 */
        /* <DEDUP_REMOVED lines=13> */
[----:B------:R-:W-:Y:S01]  /*7800*/  STS.U8 [R144+UR8+0x7c0], R156 ;  /* 0x0007c09c90007988 */ /* 0x000fe20008000008 */
[----:B------:R-:W-:Y:S01]  /*7810*/  BAR.SYNC.DEFER_BLOCKING 0x0 ;  /* 0x0000000000007b1d */ /* 0x000fe20000010000 */
[----:B-1----:R-:W-:-:S02]  /*7820*/  F2FP.F16.E5M2.UNPACK_B R174, R34 ;  /* 0x00000022ffae723e */ /* 0x002fc400020004ff */
[----:B--2---:R-:W-:-:S03]  /*7830*/  F2FP.F16.E5M2.UNPACK_B R175, R32 ;  /* 0x00000020ffaf723e */ /* 0x004fc600020004ff */
[----:B------:R-:W1:Y:S01]  /*7840*/  LDSM.16.M88.4 R32, [R148+0x400] ;  /* 0x000400009420783b */ /* 0x000e620000000200 */
[----:B------:R-:W-:-:S03]  /*7850*/  IMAD R172, R29, 0x100, R28 ;  /* 0x000001001dac7824 */ /* 0x000fc600078e021c */
[----:B------:R-:W2:Y:S01]  /*7860*/  LDSM.16.M88.4 R4, [R148] ;  /* 0x000000009404783b */ /* 0x000ea20000000200 */
[----:B------:R-:W-:Y:S01]  /*7870*/  IMAD R173, R31, 0x100, R30 ;  /* 0x000001001fad7824 */ /* 0x000fe200078e021e */
[----:B------:R-:W-:Y:S01]  /*7880*/  F2FP.F16.E5M2.UNPACK_B R172, R172 ;  /* 0x000000acffac723e */ /* 0x000fe200020004ff */
[----:B------:R-:W-:Y:S01]  /*7890*/  IMAD R233, R146, 0x100, R233 ;  /* 0x0000010092e97824 */ /* 0x000fe200078e02e9 */
[----:B------:R-:W3:Y:S02]  /*78a0*/  LDSM.16.M88.4 R28, [R148+0x200] ;  /* 0x00020000941c783b */ /* 0x000ee40000000200 */
[----:B------:R-:W-:Y:S02]  /*78b0*/  F2FP.F16.E5M2.UNPACK_B R173, R173 ;  /* 0x000000adffad723e */ /* 0x000fe400020004ff */
[----:B-1----:R-:W-:Y:S02]  /*78c0*/  F2FP.F16.E5M2.UNPACK_B R146, R34 ;  /* 0x00000022ff92723e */ /* 0x002fe400020004ff */
[----:B------:R-:W-:-:S07]  /*78d0*/  F2FP.F16.E5M2.UNPACK_B R147, R35 ;  /* 0x00000023ff93723e */ /* 0x000fce00020004ff */
[----:B------:R-:W-:Y:S01]  /*78e0*/  HMMA.16816.F32 R160, R172, R146, R36 ;  /* 0x00000092aca0723c */ /* 0x000fe20000001824 */
[----:B------:R-:W1:Y:S01]  /*78f0*/  LDSM.16.M88.4 R36, [R148+0x600] ;  /* 0x000600009424783b */ /* 0x000e620000000200 */
[----:B--2---:R-:W-:Y:S02]  /*7900*/  F2FP.F16.E5M2.UNPACK_B R144, R4 ;  /* 0x00000004ff90723e */ /* 0x004fe400020004ff */
[----:B------:R-:W-:-:S07]  /*7910*/  F2FP.F16.E5M2.UNPACK_B R145, R5 ;  /* 0x00000005ff91723e */ /* 0x000fce00020004ff */
[----:B------:R-:W-:Y:S07]  /*7920*/  HMMA.16816.F32 R156, R172, R144, R24 ;  /* 0x00000090ac9c723c */ /* 0x000fee0000001818 */
[----:B------:R-:W-:Y:S02]  /*7930*/  F2FP.F16.E5M2.UNPACK_B R24, R6 ;  /* 0x00000006ff18723e */ /* 0x000fe400020004ff */
[----:B------:R-:W-:Y:S01]  /*7940*/  F2FP.F16.E5M2.UNPACK_B R25, R7 ;  /* 0x00000007ff19723e */ /* 0x000fe200020004ff */
[----:B------:R-:W-:Y:S01]  /*7950*/  IMAD R228, R150, 0x100, R228 ;  /* 0x0000010096e47824 */ /* 0x000fe200078e02e4 */
[----:B------:R-:W-:Y:S01]  /*7960*/  F2FP.F16.E5M2.UNPACK_B R26, R32 ;  /* 0x00000020ff1a723e */ /* 0x000fe200020004ff */
[----:B------:R-:W-:Y:S01]  /*7970*/  IMAD R231, R231, 0x100, R149 ;  /* 0x00000100e7e77824 */ /* 0x000fe200078e0295 */
[----:B------:R-:W-:-:S03]  /*7980*/  F2FP.F16.E5M2.UNPACK_B R27, R33 ;  /* 0x00000021ff1b723e */ /* 0x000fc600020004ff */
[----:B------:R-:W-:Y:S07]  /*7990*/  HMMA.16816.F32 R152, R172, R24, R20 ;  /* 0x00000018ac98723c */ /* 0x000fee0000001814 */
[----:B---3--:R-:W-:Y:S02]  /*79a0*/  F2FP.F16.E5M2.UNPACK_B R20, R28 ;  /* 0x0000001cff14723e */ /* 0x008fe400020004ff */
[----:B------:R-:W-:Y:S02]  /*79b0*/  F2FP.F16.E5M2.UNPACK_B R21, R29 ;  /* 0x0000001dff15723e */ /* 0x000fe400020004ff */
[----:B------:R-:W-:-:S02]  /*79c0*/  F2FP.F16.E5M2.UNPACK_B R22, R30 ;  /* 0x0000001eff16723e */ /* 0x000fc400020004ff */
[----:B------:R-:W-:Y:S02]  /*79d0*/  F2FP.F16.E5M2.UNPACK_B R23, R31 ;  /* 0x0000001fff17723e */ /* 0x000fe400020004ff */
[----:B-1----:R-:W-:Y:S02]  /*79e0*/  F2FP.F16.E5M2.UNPACK_B R148, R36 ;  /* 0x00000024ff94723e */ /* 0x002fe400020004ff */
[----:B------:R-:W-:Y:S02]  /*79f0*/  F2FP.F16.E5M2.UNPACK_B R149, R37 ;  /* 0x00000025ff95723e */ /* 0x000fe400020004ff */
[----:B------:R-:W-:Y:S02]  /*7a00*/  F2FP.F16.E5M2.UNPACK_B R150, R38 ;  /* 0x00000026ff96723e */ /* 0x000fe400020004ff */
[----:B------:R-:W-:Y:S01]  /*7a10*/  F2FP.F16.E5M2.UNPACK_B R151, R39 ;  /* 0x00000027ff97723e */ /* 0x000fe200020004ff */
[C---:B------:R-:W-:Y:S06]  /*7a20*/  HMMA.16816.F32 R16, R172.reuse, R20, R16 ;  /* 0x00000014ac10723c */ /* 0x040fec0000001810 */
[C---:B------:R-:W-:Y:S06]  /*7a30*/  HMMA.16816.F32 R12, R172.reuse, R22, R12 ;  /* 0x00000016ac0c723c */ /* 0x040fec000000180c */
[C---:B------:R-:W-:Y:S06]  /*7a40*/  HMMA.16816.F32 R8, R172.reuse, R26, R8 ;  /* 0x0000001aac08723c */ /* 0x040fec0000001808 */
[C---:B------:R-:W-:Y:S06]  /*7a50*/  HMMA.16816.F32 R40, R172.reuse, R148, R40 ;  /* 0x00000094ac28723c */ /* 0x040fec0000001828 */
[----:B------:R-:W-:Y:S07]  /*7a60*/  HMMA.16816.F32 R44, R172, R150, R44 ;  /* 0x00000096ac2c723c */ /* 0x000fee000000182c */
[----:B------:R-:W-:-:S02]  /*7a70*/  F2FP.F16.E5M2.UNPACK_B R172, R228 ;  /* 0x000000e4ffac723e */ /* 0x000fc400020004ff */
[----:B------:R-:W-:Y:S02]  /*7a80*/  F2FP.F16.E5M2.UNPACK_B R173, R231 ;  /* 0x000000e7ffad723e */ /* 0x000fe400020004ff */
[----:B------:R-:W-:Y:S02]  /*7a90*/  F2FP.F16.E5M2.UNPACK_B R174, R230 ;  /* 0x000000e6ffae723e */ /* 0x000fe400020004ff */
[----:B------:R-:W-:-:S07]  /*7aa0*/  F2FP.F16.E5M2.UNPACK_B R175, R233 ;  /* 0x000000e9ffaf723e */ /* 0x000fce00020004ff */
[C---:B------:R-:W-:Y:S06]  /*7ab0*/  HMMA.16816.F32 R48, R172.reuse, R144, R48 ;  /* 0x00000090ac30723c */ /* 0x040fec0000001830 */
[C---:B------:R-:W-:Y:S06]  /*7ac0*/  HMMA.16816.F32 R52, R172.reuse, R24, R52 ;  /* 0x00000018ac34723c */ /* 0x040fec0000001834 */
[C---:B------:R-:W-:Y:S06]  /*7ad0*/  HMMA.16816.F32 R56, R172.reuse, R20, R56 ;  /* 0x00000014ac38723c */ /* 0x040fec0000001838 */
[C---:B------:R-:W-:Y:S06]  /*7ae0*/  HMMA.16816.F32 R60, R172.reuse, R22, R60 ;  /* 0x00000016ac3c723c */ /* 0x040fec000000183c */
[C---:B------:R-:W-:Y:S06]  /*7af0*/  HMMA.16816.F32 R64, R172.reuse, R26, R64 ;  /* 0x0000001aac40723c */ /* 0x040fec0000001840 */
[C---:B------:R-:W-:Y:S06]  /*7b00*/  HMMA.16816.F32 R68, R172.reuse, R146, R68 ;  /* 0x00000092ac44723c */ /* 0x040fec0000001844 */
[C---:B------:R-:W-:Y:S06]  /*7b10*/  HMMA.16816.F32 R72, R172.reuse, R148, R72 ;  /* 0x00000094ac48723c */ /* 0x040fec0000001848 */
[----:B------:R-:W-:Y:S07]  /*7b20*/  HMMA.16816.F32 R76, R172, R150, R76 ;  /* 0x00000096ac4c723c */ /* 0x000fee000000184c */
[----:B------:R-:W-:-:S02]  /*7b30*/  IMAD R174, R178, 0x100, R179 ;  /* 0x00000100b2ae7824 */ /* 0x000fc400078e02b3 */
[----:B------:R-:W-:Y:S02]  /*7b40*/  IMAD R175, R176, 0x100, R177 ;  /* 0x00000100b0af7824 */ /* 0x000fe400078e02b1 */
[----:B------:R-:W-:Y:S02]  /*7b50*/  IMAD R172, R191, 0x100, R192 ;  /* 0x00000100bfac7824 */ /* 0x000fe400078e02c0 */
[----:B------:R-:W-:Y:S02]  /*7b60*/  IMAD R173, R189, 0x100, R190 ;  /* 0x00000100bdad7824 */ /* 0x000fe400078e02be */
[----:B------:R-:W-:Y:S02]  /*7b70*/  IMAD R176, R199, 0x100, R200 ;  /* 0x00000100c7b07824 */ /* 0x000fe400078e02c8 */
[----:B------:R-:W-:Y:S02]  /*7b80*/  IMAD R177, R197, 0x100, R198 ;  /* 0x00000100c5b17824 */ /* 0x000fe400078e02c6 */
[----:B------:R-:W-:-:S02]  /*7b90*/  IMAD R178, R195, 0x100, R196 ;  /* 0x00000100c3b27824 */ /* 0x000fc400078e02c4 */
[----:B------:R-:W-:Y:S01]  /*7ba0*/  IMAD R179, R193, 0x100, R194 ;  /* 0x00000100c1b37824 */ /* 0x000fe200078e02c2 */
[----:B------:R-:W-:Y:S02]  /*7bb0*/  F2FP.F16.E5M2.UNPACK_B R172, R172 ;  /* 0x000000acffac723e */ /* 0x000fe400020004ff */
[----:B------:R-:W-:Y:S02]  /*7bc0*/  F2FP.F16.E5M2.UNPACK_B R173, R173 ;  /* 0x000000adffad723e */ /* 0x000fe400020004ff */
[----:B------:R-:W-:Y:S02]  /*7bd0*/  F2FP.F16.E5M2.UNPACK_B R174, R174 ;  /* 0x000000aeffae723e */ /* 0x000fe400020004ff */
[----:B------:R-:W-:Y:S02]  /*7be0*/  F2FP.F16.E5M2.UNPACK_B R175, R175 ;  /* 0x000000afffaf723e */ /* 0x000fe400020004ff */
[----:B------:R-:W-:Y:S02]  /*7bf0*/  F2FP.F16.E5M2.UNPACK_B R176, R176 ;  /* 0x000000b0ffb0723e */ /* 0x000fe400020004ff */
[----:B------:R-:W-:-:S02]  /*7c00*/  F2FP.F16.E5M2.UNPACK_B R177, R177 ;  /* 0x000000b1ffb1723e */ /* 0x000fc400020004ff */
[----:B------:R-:W-:Y:S02]  /*7c10*/  F2FP.F16.E5M2.UNPACK_B R178, R178 ;  /* 0x000000b2ffb2723e */ /* 0x000fe400020004ff */
[----:B------:R-:W-:Y:S01]  /*7c20*/  F2FP.F16.E5M2.UNPACK_B R179, R179 ;  /* 0x000000b3ffb3723e */ /* 0x000fe200020004ff */
[C---:B------:R-:W-:Y:S06]  /*7c30*/  HMMA.16816.F32 R80, R172.reuse, R144, R80 ;  /* 0x00000090ac50723c */ /* 0x040fec0000001850 */
[C---:B------:R-:W-:Y:S06]  /*7c40*/  HMMA.16816.F32 R84, R172.reuse, R24, R84 ;  /* 0x00000018ac54723c */ /* 0x040fec0000001854 */
[C---:B------:R-:W-:Y:S06]  /*7c50*/  HMMA.16816.F32 R88, R172.reuse, R20, R88 ;  /* 0x00000014ac58723c */ /* 0x040fec0000001858 */
[C---:B------:R-:W-:Y:S06]  /*7c60*/  HMMA.16816.F32 R92, R172.reuse, R22, R92 ;  /* 0x00000016ac5c723c */ /* 0x040fec000000185c */
[C---:B------:R-:W-:Y:S06]  /*7c70*/  HMMA.16816.F32 R96, R172.reuse, R26, R96 ;  /* 0x0000001aac60723c */ /* 0x040fec0000001860 */
[C---:B------:R-:W-:Y:S06]  /*7c80*/  HMMA.16816.F32 R100, R172.reuse, R146, R100 ;  /* 0x00000092ac64723c */ /* 0x040fec0000001864 */
[C---:B------:R-:W-:Y:S06]  /*7c90*/  HMMA.16816.F32 R104, R172.reuse, R148, R104 ;  /* 0x00000094ac68723c */ /* 0x040fec0000001868 */
[----:B------:R-:W-:Y:S06]  /*7ca0*/  HMMA.16816.F32 R108, R172, R150, R108 ;  /* 0x00000096ac6c723c */ /* 0x000fec000000186c */
[----:B------:R-:W-:Y:S01]  /*7cb0*/  HMMA.16816.F32 R136, R176, R148, R136 ;  /* 0x00000094b088723c */ /* 0x000fe20000001888 */
[----:B------:R-:W-:-:S02]  /*7cc0*/  IMAD R172, R207, 0x100, R208 ;  /* 0x00000100cfac7824 */ /* 0x000fc400078e02d0 */
[----:B------:R-:W-:Y:S02]  /*7cd0*/  IMAD R173, R205, 0x100, R206 ;  /* 0x00000100cdad7824 */ /* 0x000fe400078e02ce */
[----:B------:R-:W-:Y:S01]  /*7ce0*/  IMAD R174, R203, 0x100, R204 ;  /* 0x00000100cbae7824 */ /* 0x000fe200078e02cc */
[C---:B------:R-:W-:Y:S01]  /*7cf0*/  HMMA.16816.F32 R140, R176.reuse, R150, R140 ;  /* 0x00000096b08c723c */ /* 0x040fe2000000188c */
[----:B------:R-:W-:Y:S02]  /*7d00*/  IMAD R175, R201, 0x100, R202 ;  /* 0x00000100c9af7824 */ /* 0x000fe400078e02ca */
[----:B------:R-:W-:Y:S02]  /*7d10*/  IMAD R148, R213, 0x100, R214 ;  /* 0x00000100d5947824 */ /* 0x000fe400078e02d6 */
[----:B------:R-:W-:Y:S01]  /*7d20*/  IMAD R149, R211, 0x100, R212 ;  /* 0x00000100d3957824 */ /* 0x000fe200078e02d4 */
[----:B------:R-:W-:Y:S01]  /*7d30*/  HMMA.16816.F32 R112, R176, R144, R112 ;  /* 0x00000090b070723c */ /* 0x000fe20000001870 */
[----:B------:R-:W-:-:S02]  /*7d40*/  IMAD R150, R209, 0x100, R210 ;  /* 0x00000100d1967824 */ /* 0x000fc400078e02d2 */
[----:B------:R-:W-:-:S03]  /*7d50*/  IMAD R151, R215, 0x100, R216 ;  /* 0x00000100d7977824 */ /* 0x000fc600078e02d8 */
[----:B------:R-:W-:Y:S01]  /*7d60*/  HMMA.16816.F32 R116, R176, R24, R116 ;  /* 0x00000018b074723c */ /* 0x000fe20000001874 */
[----:B------:R-:W-:Y:S02]  /*7d70*/  F2FP.F16.E5M2.UNPACK_B R144, R32.H1 ;  /* 0x00000020ff90723e */ /* 0x000fe400030004ff */
[----:B------:R-:W-:-:S03]  /*7d80*/  F2FP.F16.E5M2.UNPACK_B R145, R33.H1 ;  /* 0x00000021ff91723e */ /* 0x000fc600030004ff */
[----:B------:R-:W-:Y:S01]  /*7d90*/  HMMA.16816.F32 R120, R176, R20, R120 ;  /* 0x00000014b078723c */ /* 0x000fe20000001878 */
[----:B------:R-:W-:-:S05]  /*7da0*/  F2FP.F16.E5M2.UNPACK_B R172, R172 ;  /* 0x000000acffac723e */ /* 0x000fca00020004ff */
[----:B------:R-:W-:Y:S01]  /*7db0*/  HMMA.16816.F32 R124, R176, R22, R124 ;  /* 0x00000016b07c723c */ /* 0x000fe2000000187c */
[----:B------:R-:W-:-:S05]  /*7dc0*/  F2FP.F16.E5M2.UNPACK_B R173, R173 ;  /* 0x000000adffad723e */ /* 0x000fca00020004ff */
[----:B------:R-:W-:Y:S01]  /*7dd0*/  HMMA.16816.F32 R128, R176, R26, R128 ;  /* 0x0000001ab080723c */ /* 0x000fe20000001880 */
[----:B------:R-:W-:-:S05]  /*7de0*/  F2FP.F16.E5M2.UNPACK_B R174, R174 ;  /* 0x000000aeffae723e */ /* 0x000fca00020004ff */
[----:B------:R-:W-:Y:S01]  /*7df0*/  HMMA.16816.F32 R132, R176, R146, R132 ;  /* 0x00000092b084723c */ /* 0x000fe20000001884 */
[----:B------:R-:W-:Y:S01]  /*7e00*/  F2FP.F16.E5M2.UNPACK_B R175, R175 ;  /* 0x000000afffaf723e */ /* 0x000fe200020004ff */
[----:B------:R-:W-:Y:S01]  /*7e10*/  USHF.R.S32.HI UR8, URZ, 0x1f, UR5 ;  /* 0x0000001f3f087899 */ /* 0x000fe20008011405 */
[----:B------:R-:W-:Y:S01]  /*7e20*/  F2FP.F16.E5M2.UNPACK_B R4, R4.H1 ;  /* 0x00000004ff04723e */ /* 0x000fe200030004ff */
[----:B------:R-:W-:Y:S01]  /*7e30*/  UIADD3 UR61, UP4, UR5, UR61, URZ ;  /* 0x0000003d053d7290 */ /* 0x000fe2000ff9e03f */
        /* <DEDUP_REMOVED lines=9> */
[----:B0-----:R-:W-:Y:S01]  /*7ed0*/  IMAD.SHL.U32 R249, R249, 0x20, RZ ;  /* 0x00000020f9f97824 */ /* 0x001fe200078e00ff */
[----:B------:R-:W-:-:S02]  /*7ee0*/  F2FP.F16.E5M2.UNPACK_B R30, R30.H1 ;  /* 0x0000001eff1e723e */ /* 0x000fc400030004ff */
[----:B------:R-:W-:Y:S02]  /*7ef0*/  F2FP.F16.E5M2.UNPACK_B R31, R31.H1 ;  /* 0x0000001fff1f723e */ /* 0x000fe400030004ff */
[----:B------:R-:W-:Y:S02]  /*7f00*/  F2FP.F16.E5M2.UNPACK_B R34, R34.H1 ;  /* 0x00000022ff22723e */ /* 0x000fe400030004ff */
[----:B------:R-:W-:Y:S02]  /*7f10*/  F2FP.F16.E5M2.UNPACK_B R35, R35.H1 ;  /* 0x00000023ff23723e */ /* 0x000fe400030004ff */
[----:B------:R-:W-:Y:S02]  /*7f20*/  F2FP.F16.E5M2.UNPACK_B R32, R36.H1 ;  /* 0x00000024ff20723e */ /* 0x000fe400030004ff */
[----:B------:R-:W-:Y:S02]  /*7f30*/  F2FP.F16.E5M2.UNPACK_B R33, R37.H1 ;  /* 0x00000025ff21723e */ /* 0x000fe400030004ff */
[----:B------:R-:W-:-:S02]  /*7f40*/  F2FP.F16.E5M2.UNPACK_B R146, R38.H1 ;  /* 0x00000026ff92723e */ /* 0x000fc400030004ff */
[----:B------:R-:W-:Y:S02]  /*7f50*/  F2FP.F16.E5M2.UNPACK_B R147, R39.H1 ;  /* 0x00000027ff93723e */ /* 0x000fe400030004ff */
[----:B------:R-:W-:Y:S02]  /*7f60*/  F2FP.F16.E5M2.UNPACK_B R148, R148 ;  /* 0x00000094ff94723e */ /* 0x000fe400020004ff */
[----:B------:R-:W-:Y:S02]  /*7f70*/  F2FP.F16.E5M2.UNPACK_B R149, R149 ;  /* 0x00000095ff95723e */ /* 0x000fe400020004ff */
[----:B------:R-:W-:Y:S02]  /*7f80*/  F2FP.F16.E5M2.UNPACK_B R150, R150 ;  /* 0x00000096ff96723e */ /* 0x000fe400020004ff */
[----:B------:R-:W-:Y:S01]  /*7f90*/  F2FP.F16.E5M2.UNPACK_B R151, R151 ;  /* 0x00000097ff97723e */ /* 0x000fe200020004ff */
[----:B------:R-:W-:Y:S01]  /*7fa0*/  UIADD3 UR4, UR4, -0x1, URZ ;  /* 0xffffffff04047890 */ /* 0x000fe2000fffe03f */
[----:B------:R-:W-:Y:S01]  /*7fb0*/  IADD3 R0, P1, R249, R0, RZ ;  /* 0x00000000f9007210 */ /* 0x000fe20007f3e0ff */
[----:B------:R-:W-:-:S02]  /*7fc0*/  UIADD3.X UR35, UR8, UR35, URZ, UP4, !UPT ;  /* 0x0000002308237290 */ /* 0x000fc4000a7fe43f */
[----:B------:R-:W-:Y:S02]  /*7fd0*/  UIADD3.X UR34, UR8, UR34, URZ, UP3, !UPT ;  /* 0x0000002208227290 */ /* 0x000fe40009ffe43f */
[----:B------:R-:W-:Y:S02]  /*7fe0*/  UIADD3.X UR33, UR8, UR33, URZ, UP6, !UPT ;  /* 0x0000002108217290 */ /* 0x000fe4000b7fe43f */
[----:B------:R-:W-:Y:S02]  /*7ff0*/  UIADD3.X UR32, UR8, UR32, URZ, UP5, !UPT ;  /* 0x0000002008207290 */ /* 0x000fe4000affe43f */
[----:B------:R-:W-:Y:S01]  /*8000*/  UIADD3.X UR31, UR8, UR31, URZ, UP2, !UPT ;  /* 0x0000001f081f7290 */ /* 0x000fe200097fe43f */
[----:B------:R-:W-:Y:S01]  /*8010*/  HMMA.16816.F32 R20, R172, R6, R152 ;  /* 0x00000006ac14723c */ /* 0x000fe20000001898 */
[----:B------:R-:W-:Y:S02]  /*8020*/  UIADD3 UR56, UP1, UR5, UR56, URZ ;  /* 0x0000003805387290 */ /* 0x000fe4000ff3e03f */
[----:B------:R-:W-:-:S02]  /*8030*/  UIADD3 UR55, UP0, UR5, UR55, URZ ;  /* 0x0000003705377290 */ /* 0x000fc4000ff1e03f */
[----:B------:R-:W-:Y:S01]  /*8040*/  UIADD3 UR54, UP4, UR5, UR54, URZ ;  /* 0x0000003605367290 */ /* 0x000fe2000ff9e03f */
[C---:B------:R-:W-:Y:S01]  /*8050*/  HMMA.16816.F32 R48, R148.reuse, R4, R48 ;  /* 0x000000049430723c */ /* 0x040fe20000001830 */
[----:B------:R-:W-:Y:S02]  /*8060*/  UIADD3 UR53, UP3, UR5, UR53, URZ ;  /* 0x0000003505357290 */ /* 0x000fe4000ff7e03f */
[----:B------:R-:W-:Y:S02]  /*8070*/  UIADD3 UR52, UP6, UR5, UR52, URZ ;  /* 0x0000003405347290 */ /* 0x000fe4000ffde03f */
[----:B------:R-:W-:Y:S01]  /*8080*/  UIADD3 UR51, UP5, UR5, UR51, URZ ;  /* 0x0000003305337290 */ /* 0x000fe2000ffbe03f */
[----:B------:R-:W-:Y:S01]  /*8090*/  HMMA.16816.F32 R52, R148, R6, R52 ;  /* 0x000000069434723c */ /* 0x000fe20000001834 */
[----:B------:R-:W-:Y:S01]  /*80a0*/  UIADD3 UR50, UP2, UR5, UR50, URZ ;  /* 0x0000003205327290 */ /* 0x000fe2000ff5e03f */
[----:B------:R-:W-:Y:S01]  /*80b0*/  IMAD R152, R223, 0x100, R224 ;  /* 0x00000100df987824 */ /* 0x000fe200078e02e0 */
[----:B------:R-:W-:Y:S01]  /*80c0*/  ISETP.NE.U32.AND P0, PT, RZ, UR4, PT ;  /* 0x00000004ff007c0c */ /* 0x000fe2000bf05070 */
[----:B------:R-:W-:-:S02]  /*80d0*/  IMAD R153, R221, 0x100, R222 ;  /* 0x00000100dd997824 */ /* 0x000fc400078e02de */
[----:B------:R-:W-:Y:S01]  /*80e0*/  HMMA.16816.F32 R56, R148, R28, R56 ;  /* 0x0000001c9438723c */ /* 0x000fe20000001838 */
[----:B------:R-:W-:Y:S02]  /*80f0*/  IMAD R154, R219, 0x100, R220 ;  /* 0x00000100db9a7824 */ /* 0x000fe400078e02dc */
[----:B------:R-:W-:-:S03]  /*8100*/  IMAD R155, R217, 0x100, R218 ;  /* 0x00000100d99b7824 */ /* 0x000fc600078e02da */
[----:B------:R-:W-:Y:S01]  /*8110*/  HMMA.16816.F32 R60, R148, R30, R60 ;  /* 0x0000001e943c723c */ /* 0x000fe2000000183c */
[----:B------:R-:W-:Y:S01]  /*8120*/  UIADD3.X UR30, UR8, UR30, URZ, UP1, !UPT ;  /* 0x0000001e081e7290 */ /* 0x000fe20008ffe43f */
[----:B------:R-:W-:Y:S01]  /*8130*/  LEA.HI.X.SX32 R3, R249, R3, 0x1, P1 ;  /* 0x00000003f9037211 */ /* 0x000fe200008f0eff */
[----:B------:R-:W-:-:S03]  /*8140*/  UIADD3.X UR29, UR8, UR29, URZ, UP0, !UPT ;  /* 0x0000001d081d7290 */ /* 0x000fc600087fe43f */
[----:B------:R-:W-:Y:S01]  /*8150*/  HMMA.16816.F32 R64, R148, R144, R64 ;  /* 0x000000909440723c */ /* 0x000fe20000001840 */
[----:B------:R-:W-:Y:S01]  /*8160*/  UIADD3.X UR28, UR8, UR28, URZ, UP4, !UPT ;  /* 0x0000001c081c7290 */ /* 0x000fe2000a7fe43f */
[----:B------:R-:W-:Y:S01]  /*8170*/  IADD3 R169, P1, R169, UR5, RZ ;  /* 0x00000005a9a97c10 */ /* 0x000fe2000ff3e0ff */
[----:B------:R-:W-:-:S03]  /*8180*/  UIADD3.X UR27, UR8, UR27, URZ, UP3, !UPT ;  /* 0x0000001b081b7290 */ /* 0x000fc60009ffe43f */
[----:B------:R-:W-:Y:S01]  /*8190*/  HMMA.16816.F32 R68, R148, R34, R68 ;  /* 0x000000229444723c */ /* 0x000fe20000001844 */
[----:B------:R-:W-:Y:S02]  /*81a0*/  UIADD3.X UR26, UR8, UR26, URZ, UP6, !UPT ;  /* 0x0000001a081a7290 */ /* 0x000fe4000b7fe43f */
[----:B------:R-:W-:-:S03]  /*81b0*/  UIADD3.X UR25, UR8, UR25, URZ, UP5, !UPT ;  /* 0x0000001908197290 */ /* 0x000fc6000affe43f */
[----:B------:R-:W-:Y:S01]  /*81c0*/  HMMA.16816.F32 R72, R148, R32, R72 ;  /* 0x000000209448723c */ /* 0x000fe20000001848 */
[----:B------:R-:W-:-:S05]  /*81d0*/  UIADD3.X UR24, UR8, UR24, URZ, UP2, !UPT ;  /* 0x0000001808187290 */ /* 0x000fca00097fe43f */
[----:B------:R-:W-:Y:S01]  /*81e0*/  HMMA.16816.F32 R76, R148, R146, R76 ;  /* 0x00000092944c723c */ /* 0x000fe2000000184c */
[----:B------:R-:W-:Y:S02]  /*81f0*/  UIADD3 UR49, UP1, UR5, UR49, URZ ;  /* 0x0000003105317290 */ /* 0x000fe4000ff3e03f */
[----:B------:R-:W-:-:S04]  /*8200*/  UIADD3 UR48, UP0, UR5, UR48, URZ ;  /* 0x0000003005307290 */ /* 0x000fc8000ff1e03f */
[----:B------:R-:W-:Y:S02]  /*8210*/  IMAD R148, R235, 0x100, R236 ;  /* 0x00000100eb947824 */ /* 0x000fe400078e02ec */
[----:B------:R-:W-:Y:S02]  /*8220*/  IMAD R149, R232, 0x100, R234 ;  /* 0x00000100e8957824 */ /* 0x000fe400078e02ea */
[----:B------:R-:W-:Y:S02]  /*8230*/  IMAD R150, R227, 0x100, R229 ;  /* 0x00000100e3967824 */ /* 0x000fe400078e02e5 */
[----:B------:R-:W-:Y:S01]  /*8240*/  IMAD R151, R225, 0x100, R226 ;  /* 0x00000100e1977824 */ /* 0x000fe200078e02e2 */
[----:B------:R-:W-:Y:S02]  /*8250*/  UIADD3 UR47, UP4, UR5, UR47, URZ ;  /* 0x0000002f052f7290 */ /* 0x000fe4000ff9e03f */
[----:B------:R-:W-:Y:S02]  /*8260*/  UIADD3 UR46, UP3, UR5, UR46, URZ ;  /* 0x0000002e052e7290 */ /* 0x000fe4000ff7e03f */
[----:B------:R-:W-:-:S02]  /*8270*/  UIADD3 UR45, UP6, UR5, UR45, URZ ;  /* 0x0000002d052d7290 */ /* 0x000fc4000ffde03f */
[----:B------:R-:W-:Y:S02]  /*8280*/  UIADD3 UR44, UP5, UR5, UR44, URZ ;  /* 0x0000002c052c7290 */ /* 0x000fe4000ffbe03f */
[----:B------:R-:W-:Y:S01]  /*8290*/  UIADD3 UR43, UP2, UR5, UR43, URZ ;  /* 0x0000002b052b7290 */ /* 0x000fe2000ff5e03f */
[----:B------:R-:W-:Y:S02]  /*82a0*/  F2FP.F16.E5M2.UNPACK_B R152, R152 ;  /* 0x00000098ff98723e */ /* 0x000fe400020004ff */
[----:B------:R-:W-:Y:S02]  /*82b0*/  F2FP.F16.E5M2.UNPACK_B R153, R153 ;  /* 0x00000099ff99723e */ /* 0x000fe400020004ff */
[----:B------:R-:W-:Y:S02]  /*82c0*/  F2FP.F16.E5M2.UNPACK_B R154, R154 ;  /* 0x0000009aff9a723e */ /* 0x000fe400020004ff */
[----:B------:R-:W-:Y:S02]  /*82d0*/  F2FP.F16.E5M2.UNPACK_B R155, R155 ;  /* 0x0000009bff9b723e */ /* 0x000fe400020004ff */
[----:B------:R-:W-:-:S02]  /*82e0*/  F2FP.F16.E5M2.UNPACK_B R148, R148 ;  /* 0x00000094ff94723e */ /* 0x000fc400020004ff */
[----:B------:R-:W-:Y:S02]  /*82f0*/  F2FP.F16.E5M2.UNPACK_B R149, R149 ;  /* 0x00000095ff95723e */ /* 0x000fe400020004ff */
[----:B------:R-:W-:Y:S02]  /*8300*/  F2FP.F16.E5M2.UNPACK_B R150, R150 ;  /* 0x00000096ff96723e */ /* 0x000fe400020004ff */
[----:B------:R-:W-:Y:S01]  /*8310*/  F2FP.F16.E5M2.UNPACK_B R151, R151 ;  /* 0x00000097ff97723e */ /* 0x000fe200020004ff */
[----:B------:R-:W-:Y:S02]  /*8320*/  UIADD3.X UR23, UR8, UR23, URZ, UP1, !UPT ;  /* 0x0000001708177290 */ /* 0x000fe40008ffe43f */
[----:B------:R-:W-:Y:S01]  /*8330*/  IADD3.X R181, R181, UR8, RZ, P1, !PT ;  /* 0x00000008b5b57c10 */ /* 0x000fe20008ffe4ff */
[----:B------:R-:W-:Y:S01]  /*8340*/  UIADD3.X UR22, UR8, UR22, URZ, UP0, !UPT ;  /* 0x0000001608167290 */ /* 0x000fe200087fe43f */
[----:B------:R-:W-:Y:S01]  /*8350*/  IADD3 R170, P2, R170, UR5, RZ ;  /* 0x00000005aaaa7c10 */ /* 0x000fe2000ff5e0ff */
        /* <DEDUP_REMOVED lines=8> */
[----:B------:R-:W-:-:S02]  /*83e0*/  UIADD3.X UR17, UR8, UR17, URZ, UP2, !UPT ;  /* 0x0000001108117290 */ /* 0x000fc400097fe43f */
[----:B------:R-:W-:Y:S02]  /*83f0*/  UIADD3 UR42, UP1, UR5, UR42, URZ ;  /* 0x0000002a052a7290 */ /* 0x000fe4000ff3e03f */
[----:B------:R-:W-:Y:S02]  /*8400*/  UIADD3 UR41, UP0, UR5, UR41, URZ ;  /* 0x0000002905297290 */ /* 0x000fe4000ff1e03f */
[----:B------:R-:W-:Y:S02]  /*8410*/  UIADD3 UR40, UP4, UR5, UR40, URZ ;  /* 0x0000002805287290 */ /* 0x000fe4000ff9e03f */
[----:B------:R-:W-:Y:S02]  /*8420*/  UIADD3 UR39, UP3, UR5, UR39, URZ ;  /* 0x0000002705277290 */ /* 0x000fe4000ff7e03f */
[----:B------:R-:W-:Y:S02]  /*8430*/  UIADD3 UR38, UP6, UR5, UR38, URZ ;  /* 0x0000002605267290 */ /* 0x000fe4000ffde03f */
[----:B------:R-:W-:-:S02]  /*8440*/  UIADD3 UR37, UP5, UR5, UR37, URZ ;  /* 0x0000002505257290 */ /* 0x000fc4000ffbe03f */
[----:B------:R-:W-:Y:S01]  /*8450*/  UIADD3 UR36, UP2, UR5, UR36, URZ ;  /* 0x0000002405247290 */ /* 0x000fe2000ff5e03f */
[C---:B------:R-:W-:Y:S01]  /*8460*/  HMMA.16816.F32 R24, R172.reuse, R4, R156 ;  /* 0x00000004ac18723c */ /* 0x040fe2000000189c */
[----:B------:R-:W-:Y:S02]  /*8470*/  UIADD3.X UR16, UR8, UR16, URZ, UP1, !UPT ;  /* 0x0000001008107290 */ /* 0x000fe40008ffe43f */
[----:B------:R-:W-:Y:S01]  /*8480*/  IADD3.X R182, R182, UR8, RZ, P2, !PT ;  /* 0x00000008b6b67c10 */ /* 0x000fe200097fe4ff */
[----:B------:R-:W-:Y:S02]  /*8490*/  UIADD3.X UR15, UR8, UR15, URZ, UP0, !UPT ;  /* 0x0000000f080f7290 */ /* 0x000fe400087fe43f */
[----:B------:R-:W-:Y:S01]  /*84a0*/  IADD3.X R183, R183, UR8, RZ, P3, !PT ;  /* 0x00000008b7b77c10 */ /* 0x000fe20009ffe4ff */
[----:B------:R-:W-:Y:S01]  /*84b0*/  UIADD3.X UR14, UR8, UR14, URZ, UP4, !UPT ;  /* 0x0000000e080e7290 */ /* 0x000fe2000a7fe43f */
[----:B------:R-:W-:Y:S01]  /*84c0*/  HMMA.16816.F32 R16, R172, R28, R16 ;  /* 0x0000001cac10723c */ /* 0x000fe20000001810 */
[----:B------:R-:W-:-:S02]  /*84d0*/  UIADD3.X UR13, UR8, UR13, URZ, UP3, !UPT ;  /* 0x0000000d080d7290 */ /* 0x000fc40009ffe43f */
[----:B------:R-:W-:Y:S01]  /*84e0*/  IADD3.X R184, R184, UR8, RZ, P4, !PT ;  /* 0x00000008b8b87c10 */ /* 0x000fe2000a7fe4ff */
[----:B------:R-:W-:Y:S02]  /*84f0*/  UIADD3.X UR12, UR8, UR12, URZ, UP6, !UPT ;  /* 0x0000000c080c7290 */ /* 0x000fe4000b7fe43f */
[----:B------:R-:W-:Y:S01]  /*8500*/  IADD3.X R185, R185, UR8, RZ, P5, !PT ;  /* 0x00000008b9b97c10 */ /* 0x000fe2000affe4ff */
[----:B------:R-:W-:Y:S01]  /*8510*/  UIADD3.X UR11, UR8, UR11, URZ, UP5, !UPT ;  /* 0x0000000b080b7290 */ /* 0x000fe2000affe43f */
[C---:B------:R-:W-:Y:S01]  /*8520*/  HMMA.16816.F32 R12, R172.reuse, R30, R12 ;  /* 0x0000001eac0c723c */ /* 0x040fe2000000180c */
[----:B------:R-:W-:Y:S02]  /*8530*/  UIADD3.X UR10, UR8, UR10, URZ, UP2, !UPT ;  /* 0x0000000a080a7290 */ /* 0x000fe400097fe43f */
[----:B------:R-:W-:Y:S01]  /*8540*/  IADD3.X R187, R187, UR8, RZ, P1, !PT ;  /* 0x00000008bbbb7c10 */ /* 0x000fe20008ffe4ff */
[----:B------:R-:W-:Y:S02]  /*8550*/  VIADD R2, R2, 0xffffffe0 ;  /* 0xffffffe002027836 */ /* 0x000fe40000000000 */
[C---:B------:R-:W-:Y:S06]  /*8560*/  HMMA.16816.F32 R8, R172.reuse, R144, R8 ;  /* 0x00000090ac08723c */ /* 0x040fec0000001808 */
[C---:B------:R-:W-:Y:S06]  /*8570*/  HMMA.16816.F32 R36, R172.reuse, R34, R160 ;  /* 0x00000022ac24723c */ /* 0x040fec00000018a0 */
[C---:B------:R-:W-:Y:S06]  /*8580*/  HMMA.16816.F32 R40, R172.reuse, R32, R40 ;  /* 0x00000020ac28723c */ /* 0x040fec0000001828 */
[----:B------:R-:W-:Y:S06]  /*8590*/  HMMA.16816.F32 R44, R172, R146, R44 ;  /* 0x00000092ac2c723c */ /* 0x000fec000000182c */
        /* <DEDUP_REMOVED lines=15> */
[----:B------:R-:W-:Y:S01]  /*8690*/  HMMA.16816.F32 R140, R148, R146, R140 ;  /* 0x00000092948c723c */ /* 0x000fe2000000188c */
[----:B------:R-:W-:-:S08]  /*86a0*/  NOP ;  /* 0x0000000000007918 */ /* 0x000fd00000000000 */
[----:B------:R-:W-:-:S15]  /*86b0*/  @P0 BRA `(.L_x_2) ;  /* 0xffffffc0004c0947 */ /* 0x000fde000383ffff */
.L_x_1:
[----:B------:R-:W2:Y:S01]  /*86c0*/  LDL.LU R5, [R1+0x1dc] ;  /* 0x0001dc0001057983 */ /* 0x000ea20000300800 */
[----:B------:R-:W0:Y:S01]  /*86d0*/  S2UR UR5, SR_CgaCtaId ;  /* 0x00000000000579c3 */ /* 0x000e220000008800 */
[C---:B------:R-:W-:Y:S01]  /*86e0*/  VIADD R0, R164.reuse, 0x3f ;  /* 0x0000003fa4007836 */ /* 0x040fe20000000000 */
[----:B------:R-:W-:Y:S01]  /*86f0*/  ULDC.64 UR28, c[0x0][0x228] ;  /* 0x00008a00001c7ab9 */ /* 0x000fe20000000a00 */
[----:B------:R-:W1:Y:S01]  /*8700*/  S2R R4, SR_TID.X ;  /* 0x0000000000047919 */ /* 0x000e620000002100 */
[----:B------:R-:W-:Y:S01]  /*8710*/  F2FP.SATFINITE.E5M2.F32.PACK_AB_MERGE_C R24, R25, R24, RZ ;  /* 0x000000181918723e */ /* 0x000fe200048060ff */
[----:B------:R-:W-:Y:S01]  /*8720*/  VIADD R2, R164, 0x1 ;  /* 0x00000001a4027836 */ /* 0x000fe20000000000 */
[----:B------:R-:W-:Y:S01]  /*8730*/  ISETP.GE.AND P0, PT, R0, UR29, PT ;  /* 0x0000001d00007c0c */ /* 0x000fe2000bf06270 */
[----:B------:R-:W-:Y:S01]  /*8740*/  ULDC UR4, c[0x0][0x22c] ;  /* 0x00008b0000047ab9 */ /* 0x000fe20000000800 */
[----:B------:R-:W3:Y:S01]  /*8750*/  S2R R0, SR_TID.X ;  /* 0x0000000000007919 */ /* 0x000ee20000002100 */
[----:B------:R-:W-:Y:S01]  /*8760*/  F2FP.SATFINITE.E5M2.F32.PACK_AB_MERGE_C R80, R81, R80, RZ ;  /* 0x000000505150723e */ /* 0x000fe200048060ff */
[----:B------:R-:W-:Y:S01]  /*8770*/  ULDC UR8, c[0x0][0x22c] ;  /* 0x00008b0000087ab9 */ /* 0x000fe20000000800 */
[----:B------:R-:W-:Y:S01]  /*8780*/  LOP3.LUT R24, R24, 0xffff, RZ, 0xc0, !PT ;  /* 0x0000ffff18187812 */ /* 0x000fe200078ec0ff */
[----:B------:R-:W-:Y:S01]  /*8790*/  ULDC UR26, c[0x0][0x248] ;  /* 0x00009200001a7ab9 */ /* 0x000fe20000000800 */
[----:B------:R-:W-:Y:S01]  /*87a0*/  LOP3.LUT R7, R80, 0xffff, RZ, 0xc0, !PT ;  /* 0x0000ffff50077812 */ /* 0x000fe200078ec0ff */
[----:B------:R-:W-:Y:S01]  /*87b0*/  ULDC.64 UR30, c[0x0][0x228] ;  /* 0x00008a00001e7ab9 */ /* 0x000fe20000000a00 */
[----:B------:R-:W-:Y:S01]  /*87c0*/  ISETP.GE.AND P2, PT, R2, UR4, PT ;  /* 0x0000000402007c0c */ /* 0x000fe2000bf46270 */
[----:B------:R-:W-:Y:S01]  /*87d0*/  UMOV UR4, 0x400 ;  /* 0x0000040000047882 */ /* 0x000fe20000000000 */
[----:B------:R-:W-:Y:S01]  /*87e0*/  SHF.R.U32.HI R2, RZ, 0x8, R24 ;  /* 0x00000008ff027819 */ /* 0x000fe20000011618 */
[----:B------:R-:W-:Y:S01]  /*87f0*/  ULDC.64 UR24, c[0x0][0x228] ;  /* 0x00008a0000187ab9 */ /* 0x000fe20000000a00 */
[----:B------:R-:W-:Y:S01]  /*8800*/  SHF.R.U32.HI R3, RZ, 0x8, R7 ;  /* 0x00000008ff037819 */ /* 0x000fe20000011607 */
[----:B------:R-:W-:Y:S01]  /*8810*/  ULDC.64 UR22, c[0x0][0x228] ;  /* 0x00008a0000167ab9 */ /* 0x000fe20000000a00 */
[----:B------:R-:W-:Y:S01]  /*8820*/  F2FP.SATFINITE.E5M2.F32.PACK_AB_MERGE_C R26, R27, R26, RZ ;  /* 0x0000001a1b1a723e */ /* 0x000fe200048060ff */
[----:B------:R-:W-:Y:S01]  /*8830*/  ULDC.64 UR20, c[0x0][0x228] ;  /* 0x00008a0000147ab9 */ /* 0x000fe20000000a00 */
[----:B------:R-:W-:Y:S01]  /*8840*/  F2FP.SATFINITE.E5M2.F32.PACK_AB_MERGE_C R48, R49, R48, RZ ;  /* 0x000000303130723e */ /* 0x000fe200048060ff */
[----:B0-----:R-:W-:Y:S01]  /*8850*/  ULEA UR4, UR5, UR4, 0x18 ;  /* 0x0000000405047291 */ /* 0x001fe2000f8ec03f */
[----:B------:R-:W-:Y:S01]  /*8860*/  F2FP.SATFINITE.E5M2.F32.PACK_AB_MERGE_C R82, R83, R82, RZ ;  /* 0x000000525352723e */ /* 0x000fe200048060ff */
[----:B------:R-:W-:Y:S01]  /*8870*/  ULDC.64 UR18, c[0x0][0x228] ;  /* 0x00008a0000127ab9 */ /* 0x000fe20000000a00 */
[----:B------:R-:W-:Y:S01]  /*8880*/  F2FP.SATFINITE.E5M2.F32.PACK_AB_MERGE_C R112, R113, R112, RZ ;  /* 0x000000707170723e */ /* 0x000fe200048060ff */
[----:B------:R-:W-:Y:S01]  /*8890*/  ULDC.64 UR16, c[0x0][0x228] ;  /* 0x00008a0000107ab9 */ /* 0x000fe20000000a00 */
[----:B------:R-:W-:Y:S01]  /*88a0*/  F2FP.SATFINITE.E5M2.F32.PACK_AB_MERGE_C R8, R9, R8, RZ ;  /* 0x000000080908723e */ /* 0x000fe200048060ff */
[----:B------:R-:W-:Y:S01]  /*88b0*/  VIADD R9, R164, 0x2 ;  /* 0x00000002a4097836 */ /* 0x000fe20000000000 */
[----:B------:R-:W-:Y:S01]  /*88c0*/  F2FP.SATFINITE.E5M2.F32.PACK_AB_MERGE_C R12, R13, R12, RZ ;  /* 0x0000000c0d0c723e */ /* 0x000fe200048060ff */
[----:B------:R-:W-:Y:S01]  /*88d0*/  ULDC.64 UR14, c[0x0][0x228] ;  /* 0x00008a00000e7ab9 */ /* 0x000fe20000000a00 */
[----:B------:R-:W-:Y:S01]  /*88e0*/  F2FP.SATFINITE.E5M2.F32.PACK_AB_MERGE_C R14, R15, R14, RZ ;  /* 0x0000000e0f0e723e */ /* 0x000fe200048060ff */
[----:B------:R-:W-:Y:S01]  /*88f0*/  ULDC.64 UR12, c[0x0][0x228] ;  /* 0x00008a00000c7ab9 */ /* 0x000fe20000000a00 */
[----:B-1----:R-:W-:Y:S01]  /*8900*/  IMAD.SHL.U32 R4, R4, 0x20, RZ ;  /* 0x0000002004047824 */ /* 0x002fe200078e00ff */
[----:B------:R-:W-:Y:S01]  /*8910*/  F2FP.SATFINITE.E5M2.F32.PACK_AB_MERGE_C R50, R51, R50, RZ ;  /* 0x000000323332723e */ /* 0x000fe200048060ff */
[----:B------:R-:W-:Y:S01]  /*8920*/  ULDC.64 UR10, c[0x0][0x228] ;  /* 0x00008a00000a7ab9 */ /* 0x000fe20000000a00 */
[----:B------:R-:W-:-:S02]  /*8930*/  F2FP.SATFINITE.E5M2.F32.PACK_AB_MERGE_C R114, R115, R114, RZ ;  /* 0x000000727372723e */ /* 0x000fc400048060ff */
[----:B------:R-:W-:Y:S02]  /*8940*/  LOP3.LUT R6, R4, 0x200, RZ, 0xc0, !PT ;  /* 0x0000020004067812 */ /* 0x000fe400078ec0ff */
[----:B------:R-:W-:Y:S02]  /*8950*/  LOP3.LUT R2, R2, 0xffff, RZ, 0xc0, !PT ;  /* 0x0000ffff02027812 */ /* 0x000fe400078ec0ff */
[----:B------:R-:W-:Y:S02]  /*8960*/  LOP3.LUT R3, R3, 0xffff, RZ, 0xc0, !PT ;  /* 0x0000ffff03037812 */ /* 0x000fe400078ec0ff */
[----:B------:R-:W-:Y:S02]  /*8970*/  LOP3.LUT R26, R26, 0xffff, RZ, 0xc0, !PT ;  /* 0x0000ffff1a1a7812 */ /* 0x000fe400078ec0ff */
[----:B------:R-:W-:Y:S02]  /*8980*/  LOP3.LUT R48, R48, 0xffff, RZ, 0xc0, !PT ;  /* 0x0000ffff30307812 */ /* 0x000fe400078ec0ff */
[----:B------:R-:W-:-:S02]  /*8990*/  LOP3.LUT R13, R82, 0xffff, RZ, 0xc0, !PT ;  /* 0x0000ffff520d7812 */ /* 0x000fc400078ec0ff */
[----:B------:R-:W-:Y:S02]  /*89a0*/  LOP3.LUT R15, R112, 0xffff, RZ, 0xc0, !PT ;  /* 0x0000ffff700f7812 */ /* 0x000fe400078ec0ff */
[----:B------:R-:W-:Y:S02]  /*89b0*/  F2FP.SATFINITE.E5M2.F32.PACK_AB_MERGE_C R20, R21, R20, RZ ;  /* 0x000000141514723e */ /* 0x000fe400048060ff */
[----:B------:R-:W-:Y:S02]  /*89c0*/  F2FP.SATFINITE.E5M2.F32.PACK_AB_MERGE_C R23, R23, R22, RZ ;  /* 0x000000161717723e */ /* 0x000fe400048060ff */
[----:B------:R-:W-:Y:S02]  /*89d0*/  F2FP.SATFINITE.E5M2.F32.PACK_AB_MERGE_C R21, R17, R16, RZ ;  /* 0x000000101115723e */ /* 0x000fe400048060ff */
[----:B------:R-:W-:Y:S01]  /*89e0*/  ISETP.GE.AND P3, PT, R9, UR8, PT ;  /* 0x0000000809007c0c */ /* 0x000fe2000bf66270 */
[----:B------:R-:W-:Y:S01]  /*89f0*/  ULDC.64 UR8, c[0x0][0x228] ;  /* 0x00008a0000087ab9 */ /* 0x000fe20000000a00 */
[----:B------:R-:W-:-:S02]  /*8a00*/  PRMT R3, R2, 0x3340, R3 ;  /* 0x0000334002037816 */ /* 0x000fc40000000003 */
[----:B------:R-:W-:Y:S02]  /*8a10*/  LOP3.LUT R50, R50, 0xffff, RZ, 0xc0, !PT ;  /* 0x0000ffff32327812 */ /* 0x000fe400078ec0ff */
[----:B------:R-:W-:Y:S02]  /*8a20*/  LOP3.LUT R17, R114, 0xffff, RZ, 0xc0, !PT ;  /* 0x0000ffff72117812 */ /* 0x000fe400078ec0ff */
[----:B------:R-:W-:Y:S02]  /*8a30*/  SHF.R.U32.HI R2, RZ, 0x8, R26 ;  /* 0x00000008ff027819 */ /* 0x000fe4000001161a */
[----:B------:R-:W-:Y:S02]  /*8a40*/  SHF.R.U32.HI R9, RZ, 0x8, R48 ;  /* 0x00000008ff097819 */ /* 0x000fe40000011630 */
[----:B------:R-:W-:Y:S02]  /*8a50*/  F2FP.SATFINITE.E5M2.F32.PACK_AB_MERGE_C R84, R85, R84, RZ ;  /* 0x000000545554723e */ /* 0x000fe400048060ff */
[----:B------:R-:W-:-:S02]  /*8a60*/  PRMT R4, R24, 0x3340, R7 ;  /* 0x0000334018047816 */ /* 0x000fc40000000007 */
[----:B------:R-:W-:Y:S02]  /*8a70*/  F2FP.SATFINITE.E5M2.F32.PACK_AB_MERGE_C R19, R19, R18, RZ ;  /* 0x000000121313723e */ /* 0x000fe400048060ff */
[----:B------:R-:W-:Y:S02]  /*8a80*/  F2FP.SATFINITE.E5M2.F32.PACK_AB_MERGE_C R10, R11, R10, RZ ;  /* 0x0000000a0b0a723e */ /* 0x000fe400048060ff */
[--C-:B------:R-:W-:Y:S02]  /*8a90*/  PRMT R7, R50, 0x3340, R17.reuse ;  /* 0x0000334032077816 */ /* 0x100fe40000000011 */
[----:B------:R-:W-:Y:S02]  /*8aa0*/  SHF.R.U32.HI R16, RZ, 0x8, R17 ;  /* 0x00000008ff107819 */ /* 0x000fe40000011611 */
[----:B------:R-:W-:Y:S02]  /*8ab0*/  SHF.R.U32.HI R11, RZ, 0x8, R50 ;  /* 0x00000008ff0b7819 */ /* 0x000fe40000011632 */
[----:B------:R-:W-:-:S02]  /*8ac0*/  LOP3.LUT R17, R2, 0xffff, RZ, 0xc0, !PT ;  /* 0x0000ffff02117812 */ /* 0x000fc400078ec0ff */
[----:B------:R-:W-:Y:S02]  /*8ad0*/  LOP3.LUT R18, R9, 0xffff, RZ, 0xc0, !PT ;  /* 0x0000ffff09127812 */ /* 0x000fe400078ec0ff */
[----:B------:R-:W-:Y:S02]  /*8ae0*/  F2FP.SATFINITE.E5M2.F32.PACK_AB_MERGE_C R52, R53, R52, RZ ;  /* 0x000000343534723e */ /* 0x000fe400048060ff */
[----:B------:R-:W-:Y:S02]  /*8af0*/  F2FP.SATFINITE.E5M2.F32.PACK_AB_MERGE_C R54, R55, R54, RZ ;  /* 0x000000363736723e */ /* 0x000fe400048060ff */
[----:B------:R-:W-:Y:S02]  /*8b00*/  F2FP.SATFINITE.E5M2.F32.PACK_AB_MERGE_C R86, R87, R86, RZ ;  /* 0x000000565756723e */ /* 0x000fe400048060ff */
[----:B------:R-:W-:Y:S02]  /*8b10*/  F2FP.SATFINITE.E5M2.F32.PACK_AB_MERGE_C R116, R117, R116, RZ ;  /* 0x000000747574723e */ /* 0x000fe400048060ff */
        /* <DEDUP_REMOVED lines=8> */
[----:B------:R-:W-:Y:S02]  /*8ba0*/  LOP3.LUT R86, R86, 0xffff, RZ, 0xc0, !PT ;  /* 0x0000ffff56567812 */ /* 0x000fe400078ec0ff */
[----:B------:R-:W-:Y:S02]  /*8bb0*/  LOP3.LUT R27, R116, 0xffff, RZ, 0xc0, !PT ;  /* 0x0000ffff741b7812 */ /* 0x000fe400078ec0ff */
[----:B------:R-:W-:Y:S02]  /*8bc0*/  LOP3.LUT R29, R118, 0xffff, RZ, 0xc0, !PT ;  /* 0x0000ffff761d7812 */ /* 0x000fe400078ec0ff */
[----:B------:R-:W-:Y:S02]  /*8bd0*/  PRMT R16, R11, 0x3340, R16 ;  /* 0x000033400b107816 */ /* 0x000fe40000000010 */
[----:B------:R-:W-:-:S02]  /*8be0*/  PRMT R11, R54, 0x3340, R29 ;  /* 0x00003340360b7816 */ /* 0x000fc4000000001d */
[----:B------:R-:W-:Y:S02]  /*8bf0*/  SHF.R.U32.HI R28, RZ, 0x8, R29 ;  /* 0x00000008ff1c7819 */ /* 0x000fe4000001161d */
[----:B------:R-:W-:Y:S02]  /*8c00*/  SHF.R.U32.HI R24, RZ, 0x8, R54 ;  /* 0x00000008ff187819 */ /* 0x000fe40000011636 */
        /* <DEDUP_REMOVED lines=9> */
[----:B------:R-:W-:-:S02]  /*8ca0*/  SHF.R.U32.HI R31, RZ, 0x8, R88 ;  /* 0x00000008ff1f7819 */ /* 0x000fc40000011658 */
[----:B------:R-:W-:Y:S02]  /*8cb0*/  F2FP.SATFINITE.E5M2.F32.PACK_AB_MERGE_C R58, R59, R58, RZ ;  /* 0x0000003a3b3a723e */ /* 0x000fe400048060ff */
[----:B------:R-:W-:Y:S02]  /*8cc0*/  LOP3.LUT R31, R31, 0xffff, RZ, 0xc0, !PT ;  /* 0x0000ffff1f1f7812 */ /* 0x000fe400078ec0ff */
[----:B------:R-:W-:Y:S02]  /*8cd0*/  F2FP.SATFINITE.E5M2.F32.PACK_AB_MERGE_C R60, R61, R60, RZ ;  /* 0x0000003c3d3c723e */ /* 0x000fe400048060ff */
[----:B------:R-:W-:Y:S02]  /*8ce0*/  F2FP.SATFINITE.E5M2.F32.PACK_AB_MERGE_C R124, R125, R124, RZ ;  /* 0x0000007c7d7c723e */ /* 0x000fe400048060ff */
[----:B------:R-:W-:Y:S02]  /*8cf0*/  SHF.R.U32.HI R32, RZ, 0x8, R90 ;  /* 0x00000008ff207819 */ /* 0x000fe4000001165a */
[----:B------:R-:W-:-:S02]  /*8d00*/  F2FP.SATFINITE.E5M2.F32.PACK_AB_MERGE_C R62, R63, R62, RZ ;  /* 0x0000003e3f3e723e */ /* 0x000fc400048060ff */
[----:B------:R-:W-:Y:S02]  /*8d10*/  F2FP.SATFINITE.E5M2.F32.PACK_AB_MERGE_C R126, R127, R126, RZ ;  /* 0x0000007e7f7e723e */ /* 0x000fe400048060ff */
[----:B------:R-:W-:Y:S02]  /*8d20*/  LOP3.LUT R58, R58, 0xffff, RZ, 0xc0, !PT ;  /* 0x0000ffff3a3a7812 */ /* 0x000fe400078ec0ff */
[----:B------:R-:W-:Y:S02]  /*8d30*/  LOP3.LUT R32, R32, 0xffff, RZ, 0xc0, !PT ;  /* 0x0000ffff20207812 */ /* 0x000fe400078ec0ff */
[----:B------:R-:W-:Y:S02]  /*8d40*/  LOP3.LUT R57, R14, 0xffff, RZ, 0xc0, !PT ;  /* 0x0000ffff0e397812 */ /* 0x000fe400078ec0ff */
[----:B------:R-:W-:Y:S02]  /*8d50*/  LOP3.LUT R60, R60, 0xffff, RZ, 0xc0, !PT ;  /* 0x0000ffff3c3c7812 */ /* 0x000fe400078ec0ff */
[----:B------:R-:W-:-:S02]  /*8d60*/  F2FP.SATFINITE.E5M2.F32.PACK_AB_MERGE_C R94, R95, R94, RZ ;  /* 0x0000005e5f5e723e */ /* 0x000fc400048060ff */
[----:B------:R-:W-:Y:S02]  /*8d70*/  F2FP.SATFINITE.E5M2.F32.PACK_AB_MERGE_C R38, R39, R38, RZ ;  /* 0x000000262726723e */ /* 0x000fe400048060ff */
[----:B------:R-:W-:Y:S02]  /*8d80*/  LOP3.LUT R62, R62, 0xffff, RZ, 0xc0, !PT ;  /* 0x0000ffff3e3e7812 */ /* 0x000fe400078ec0ff */
[----:B------:R-:W-:Y:S02]  /*8d90*/  SHF.R.U32.HI R30, RZ, 0x8, R58 ;  /* 0x00000008ff1e7819 */ /* 0x000fe4000001163a */
[----:B------:R-:W-:Y:S02]  /*8da0*/  SHF.R.U32.HI R14, RZ, 0x8, R57 ;  /* 0x00000008ff0e7819 */ /* 0x000fe40000011639 */
[----:B------:R-:W-:Y:S02]  /*8db0*/  LOP3.LUT R94, R94, 0xffff, RZ, 0xc0, !PT ;  /* 0x0000ffff5e5e7812 */ /* 0x000fe400078ec0ff */
[----:B------:R-:W-:-:S02]  /*8dc0*/  F2FP.SATFINITE.E5M2.F32.PACK_AB_MERGE_C R122, R123, R122, RZ ;  /* 0x0000007a7b7a723e */ /* 0x000fc400048060ff */
[----:B------:R-:W-:Y:S02]  /*8dd0*/  F2FP.SATFINITE.E5M2.F32.PACK_AB_MERGE_C R66, R67, R66, RZ ;  /* 0x000000424342723e */ /* 0x000fe400048060ff */
[----:B------:R-:W-:Y:S02]  /*8de0*/  F2FP.SATFINITE.E5M2.F32.PACK_AB_MERGE_C R130, R131, R130, RZ ;  /* 0x000000828382723e */ /* 0x000fe400048060ff */
[----:B------:R-:W-:Y:S02]  /*8df0*/  LOP3.LUT R35, R122, 0xffff, RZ, 0xc0, !PT ;  /* 0x0000ffff7a237812 */ /* 0x000fe400078ec0ff */
[----:B------:R-:W-:Y:S02]  /*8e00*/  LOP3.LUT R66, R66, 0xffff, RZ, 0xc0, !PT ;  /* 0x0000ffff42427812 */ /* 0x000fe400078ec0ff */
[----:B------:R-:W-:Y:S02]  /*8e10*/  SHF.R.U32.HI R34, RZ, 0x8, R35 ;  /* 0x00000008ff227819 */ /* 0x000fe40000011623 */
[----:B------:R-:W-:-:S02]  /*8e20*/  F2FP.SATFINITE.E5M2.F32.PACK_AB_MERGE_C R92, R93, R92, RZ ;  /* 0x0000005c5d5c723e */ /* 0x000fc400048060ff */
[----:B------:R-:W-:Y:S02]  /*8e30*/  F2FP.SATFINITE.E5M2.F32.PACK_AB_MERGE_C R36, R37, R36, RZ ;  /* 0x000000242524723e */ /* 0x000fe400048060ff */
[----:B------:R-:W-:Y:S02]  /*8e40*/  F2FP.SATFINITE.E5M2.F32.PACK_AB_MERGE_C R70, R71, R70, RZ ;  /* 0x000000464746723e */ /* 0x000fe400048060ff */
[----:B------:R-:W-:Y:S02]  /*8e50*/  F2FP.SATFINITE.E5M2.F32.PACK_AB_MERGE_C R134, R135, R134, RZ ;  /* 0x000000868786723e */ /* 0x000fe400048060ff */
[----:B------:R-:W-:Y:S02]  /*8e60*/  LOP3.LUT R34, R34, 0xffff, RZ, 0xc0, !PT ;  /* 0x0000ffff22227812 */ /* 0x000fe400078ec0ff */
[----:B------:R-:W-:Y:S02]  /*8e70*/  LOP3.LUT R37, R12, 0xffff, RZ, 0xc0, !PT ;  /* 0x0000ffff0c257812 */ /* 0x000fe400078ec0ff */
[----:B------:R-:W-:-:S02]  /*8e80*/  LOP3.LUT R92, R92, 0xffff, RZ, 0xc0, !PT ;  /* 0x0000ffff5c5c7812 */ /* 0x000fc400078ec0ff */
[----:B------:R-:W-:Y:S02]  /*8e90*/  F2FP.SATFINITE.E5M2.F32.PACK_AB_MERGE_C R96, R97, R96, RZ ;  /* 0x000000606160723e */ /* 0x000fe400048060ff */
[----:B------:R-:W-:Y:S02]  /*8ea0*/  LOP3.LUT R70, R70, 0xffff, RZ, 0xc0, !PT ;  /* 0x0000ffff46467812 */ /* 0x000fe400078ec0ff */
[----:B------:R-:W-:Y:S02]  /*8eb0*/  SHF.R.U32.HI R12, RZ, 0x8, R37 ;  /* 0x00000008ff0c7819 */ /* 0x000fe40000011625 */
[----:B------:R-:W-:Y:S02]  /*8ec0*/  F2FP.SATFINITE.E5M2.F32.PACK_AB_MERGE_C R40, R41, R40, RZ ;  /* 0x000000282928723e */ /* 0x000fe400048060ff */
[----:B------:R-:W-:Y:S02]  /*8ed0*/  LOP3.LUT R41, R8, 0xffff, RZ, 0xc0, !PT ;  /* 0x0000ffff08297812 */ /* 0x000fe400078ec0ff */
[----:B------:R-:W-:-:S02]  /*8ee0*/  LOP3.LUT R96, R96, 0xffff, RZ, 0xc0, !PT ;  /* 0x0000ffff60607812 */ /* 0x000fc400078ec0ff */
[----:B------:R-:W-:Y:S02]  /*8ef0*/  LOP3.LUT R12, R12, 0xffff, RZ, 0xc0, !PT ;  /* 0x0000ffff0c0c7812 */ /* 0x000fe400078ec0ff */
[----:B------:R-:W-:Y:S02]  /*8f00*/  F2FP.SATFINITE.E5M2.F32.PACK_AB_MERGE_C R64, R65, R64, RZ ;  /* 0x000000404140723e */ /* 0x000fe400048060ff */
[----:B------:R-:W-:Y:S02]  /*8f10*/  F2FP.SATFINITE.E5M2.F32.PACK_AB_MERGE_C R128, R129, R128, RZ ;  /* 0x000000808180723e */ /* 0x000fe400048060ff */
[----:B------:R-:W-:Y:S02]  /*8f20*/  F2FP.SATFINITE.E5M2.F32.PACK_AB_MERGE_C R98, R99, R98, RZ ;  /* 0x000000626362723e */ /* 0x000fe400048060ff */
[----:B------:R-:W-:Y:S02]  /*8f30*/  SHF.R.U32.HI R8, RZ, 0x8, R41 ;  /* 0x00000008ff087819 */ /* 0x000fe40000011629 */
[----:B------:R-:W-:-:S02]  /*8f40*/  F2FP.SATFINITE.E5M2.F32.PACK_AB_MERGE_C R74, R75, R74, RZ ;  /* 0x0000004a4b4a723e */ /* 0x000fc400048060ff */
[----:B------:R-:W-:Y:S02]  /*8f50*/  F2FP.SATFINITE.E5M2.F32.PACK_AB_MERGE_C R138, R139, R138, RZ ;  /* 0x0000008a8b8a723e */ /* 0x000fe400048060ff */
[----:B------:R-:W-:Y:S02]  /*8f60*/  PRMT R4, R4, 0x5410, R3 ;  /* 0x0000541004047816 */ /* 0x000fe40000000003 */
[----:B------:R-:W-:Y:S02]  /*8f70*/  PRMT R7, R7, 0x5410, R16 ;  /* 0x0000541007077816 */ /* 0x000fe40000000010 */
[----:B------:R-:W-:Y:S02]  /*8f80*/  LOP3.LUT R64, R64, 0xffff, RZ, 0xc0, !PT ;  /* 0x0000ffff40407812 */ /* 0x000fe400078ec0ff */
[----:B------:R-:W-:Y:S02]  /*8f90*/  LOP3.LUT R65, R10, 0xffff, RZ, 0xc0, !PT ;  /* 0x0000ffff0a417812 */ /* 0x000fe400078ec0ff */
[----:B------:R-:W-:-:S02]  /*8fa0*/  LOP3.LUT R98, R98, 0xffff, RZ, 0xc0, !PT ;  /* 0x0000ffff62627812 */ /* 0x000fc400078ec0ff */
[----:B------:R-:W-:Y:S02]  /*8fb0*/  LOP3.LUT R8, R8, 0xffff, RZ, 0xc0, !PT ;  /* 0x0000ffff08087812 */ /* 0x000fe400078ec0ff */
[----:B------:R-:W-:Y:S02]  /*8fc0*/  F2FP.SATFINITE.E5M2.F32.PACK_AB_MERGE_C R42, R43, R42, RZ ;  /* 0x0000002a2b2a723e */ /* 0x000fe400048060ff */
[----:B------:R-:W-:Y:S02]  /*8fd0*/  F2FP.SATFINITE.E5M2.F32.PACK_AB_MERGE_C R100, R101, R100, RZ ;  /* 0x000000646564723e */ /* 0x000fe400048060ff */
[----:B------:R-:W-:Y:S02]  /*8fe0*/  LOP3.LUT R74, R74, 0xffff, RZ, 0xc0, !PT ;  /* 0x0000ffff4a4a7812 */ /* 0x000fe400078ec0ff */
[----:B------:R-:W-:Y:S02]  /*8ff0*/  SHF.R.U32.HI R10, RZ, 0x8, R65 ;  /* 0x00000008ff0a7819 */ /* 0x000fe40000011641 */
[----:B------:R-:W-:-:S02]  /*9000*/  LOP3.LUT R36, R36, 0xffff, RZ, 0xc0, !PT ;  /* 0x0000ffff24247812 */ /* 0x000fc400078ec0ff */
[----:B------:R-:W-:Y:S02]  /*9010*/  F2FP.SATFINITE.E5M2.F32.PACK_AB_MERGE_C R102, R103, R102, RZ ;  /* 0x000000666766723e */ /* 0x000fe400048060ff */
[----:B------:R-:W-:Y:S02]  /*9020*/  F2FP.SATFINITE.E5M2.F32.PACK_AB_MERGE_C R68, R69, R68, RZ ;  /* 0x000000444544723e */ /* 0x000fe400048060ff */
[----:B------:R-:W-:Y:S02]  /*9030*/  F2FP.SATFINITE.E5M2.F32.PACK_AB_MERGE_C R78, R79, R78, RZ ;  /* 0x0000004e4f4e723e */ /* 0x000fe400048060ff */
[----:B------:R-:W-:Y:S02]  /*9040*/  F2FP.SATFINITE.E5M2.F32.PACK_AB_MERGE_C R132, R133, R132, RZ ;  /* 0x000000848584723e */ /* 0x000fe400048060ff */
[----:B------:R-:W-:Y:S02]  /*9050*/  F2FP.SATFINITE.E5M2.F32.PACK_AB_MERGE_C R142, R143, R142, RZ ;  /* 0x0000008e8f8e723e */ /* 0x000fe400048060ff */
[----:B------:R-:W-:-:S02]  /*9060*/  LOP3.LUT R38, R38, 0xffff, RZ, 0xc0, !PT ;  /* 0x0000ffff26267812 */ /* 0x000fc400078ec0ff */
[----:B------:R-:W-:Y:S02]  /*9070*/  LOP3.LUT R68, R68, 0xffff, RZ, 0xc0, !PT ;  /* 0x0000ffff44447812 */ /* 0x000fe400078ec0ff */
[----:B------:R-:W-:Y:S02]  /*9080*/  LOP3.LUT R78, R78, 0xffff, RZ, 0xc0, !PT ;  /* 0x0000ffff4e4e7812 */ /* 0x000fe400078ec0ff */
[----:B------:R-:W-:Y:S02]  /*9090*/  F2FP.SATFINITE.E5M2.F32.PACK_AB_MERGE_C R104, R105, R104, RZ ;  /* 0x000000686968723e */ /* 0x000fe400048060ff */
[----:B------:R-:W-:Y:S02]  /*90a0*/  F2FP.SATFINITE.E5M2.F32.PACK_AB_MERGE_C R44, R45, R44, RZ ;  /* 0x0000002c2d2c723e */ /* 0x000fe400048060ff */
[----:B------:R-:W-:Y:S02]  /*90b0*/  LOP3.LUT R40, R40, 0xffff, RZ, 0xc0, !PT ;  /* 0x0000ffff28287812 */ /* 0x000fe400078ec0ff */
[----:B------:R-:W-:-:S02]  /*90c0*/  F2FP.SATFINITE.E5M2.F32.PACK_AB_MERGE_C R106, R107, R106, RZ ;  /* 0x0000006a6b6a723e */ /* 0x000fc400048060ff */
[----:B------:R-:W-:Y:S02]  /*90d0*/  F2FP.SATFINITE.E5M2.F32.PACK_AB_MERGE_C R72, R73, R72, RZ ;  /* 0x000000484948723e */ /* 0x000fe400048060ff */
[----:B------:R-:W-:Y:S02]  /*90e0*/  F2FP.SATFINITE.E5M2.F32.PACK_AB_MERGE_C R136, R137, R136, RZ ;  /* 0x000000888988723e */ /* 0x000fe400048060ff */
[----:B------:R-:W-:Y:S02]  /*90f0*/  F2FP.SATFINITE.E5M2.F32.PACK_AB_MERGE_C R46, R47, R46, RZ ;  /* 0x0000002e2f2e723e */ /* 0x000fe400048060ff */
[----:B------:R-:W-:Y:S02]  /*9100*/  LOP3.LUT R42, R42, 0xffff, RZ, 0xc0, !PT ;  /* 0x0000ffff2a2a7812 */ /* 0x000fe400078ec0ff */
[----:B------:R-:W-:Y:S02]  /*9110*/  LOP3.LUT R72, R72, 0xffff, RZ, 0xc0, !PT ;  /* 0x0000ffff48487812 */ /* 0x000fe400078ec0ff */
[----:B------:R-:W-:-:S02]  /*9120*/  F2FP.SATFINITE.E5M2.F32.PACK_AB_MERGE_C R108, R109, R108, RZ ;  /* 0x0000006c6d6c723e */ /* 0x000fc400048060ff */
[----:B------:R-:W-:Y:S02]  /*9130*/  LOP3.LUT R44, R44, 0xffff, RZ, 0xc0, !PT ;  /* 0x0000ffff2c2c7812 */ /* 0x000fe400078ec0ff */
[----:B------:R-:W-:Y:S02]  /*9140*/  F2FP.SATFINITE.E5M2.F32.PACK_AB_MERGE_C R76, R77, R76, RZ ;  /* 0x0000004c4d4c723e */ /* 0x000fe400048060ff */
[----:B------:R-:W-:Y:S02]  /*9150*/  F2FP.SATFINITE.E5M2.F32.PACK_AB_MERGE_C R110, R111, R110, RZ ;  /* 0x0000006e6f6e723e */ /* 0x000fe400048060ff */
[----:B------:R-:W-:Y:S02]  /*9160*/  F2FP.SATFINITE.E5M2.F32.PACK_AB_MERGE_C R140, R141, R140, RZ ;  /* 0x0000008c8d8c723e */ /* 0x000fe400048060ff */
[----:B--2---:R-:W-:Y:S02]  /*9170*/  LOP3.LUT R5, R5, 0xf0, RZ, 0xc0, !PT ;  /* 0x000000f005057812 */ /* 0x004fe400078ec0ff */
[----:B------:R-:W-:-:S02]  /*9180*/  LOP3.LUT R46, R46, 0xffff, RZ, 0xc0, !PT ;  /* 0x0000ffff2e2e7812 */ /* 0x000fc400078ec0ff */
[----:B------:R-:W-:Y:S02]  /*9190*/  IADD3 R22, R6, UR4, R5 ;  /* 0x0000000406167c10 */ /* 0x000fe4000fffe005 */
[----:B------:R-:W-:Y:S02]  /*91a0*/  PRMT R5, R26, 0x3340, R13 ;  /* 0x000033401a057816 */ /* 0x000fe4000000000d */
[----:B------:R-:W-:Y:S02]  /*91b0*/  PRMT R6, R48, 0x3340, R15 ;  /* 0x0000334030067816 */ /* 0x000fe4000000000f */
[----:B------:R-:W-:Y:S02]  /*91c0*/  SHF.R.U32.HI R13, RZ, 0x8, R13 ;  /* 0x00000008ff0d7819 */ /* 0x000fe4000001160d */
[----:B------:R-:W-:Y:S02]  /*91d0*/  SHF.R.U32.HI R15, RZ, 0x8, R15 ;  /* 0x00000008ff0f7819 */ /* 0x000fe4000001160f */
[----:B------:R-:W-:-:S02]  /*91e0*/  LOP3.LUT R2, R13, 0xffff, RZ, 0xc0, !PT ;  /* 0x0000ffff0d027812 */ /* 0x000fc400078ec0ff */
[----:B------:R-:W-:Y:S02]  /*91f0*/  LOP3.LUT R9, R15, 0xffff, RZ, 0xc0, !PT ;  /* 0x0000ffff0f097812 */ /* 0x000fe400078ec0ff */
[----:B---3--:R-:W-:Y:S02]  /*9200*/  LOP3.LUT R13, R0, 0x20, RZ, 0xc0, !PT ;  /* 0x00000020000d7812 */ /* 0x008fe400078ec0ff */
[----:B------:R-:W-:Y:S02]  /*9210*/  PRMT R2, R17, 0x3340, R2 ;  /* 0x0000334011027816 */ /* 0x000fe40000000002 */
[----:B------:R-:W-:Y:S01]  /*9220*/  PRMT R9, R18, 0x3340, R9 ;  /* 0x0000334012097816 */ /* 0x000fe20000000009 */
[----:B------:R-:W-:Y:S01]  /*9230*/  IMAD R22, R13, 0x8, R22 ;  /* 0x000000080d167824 */ /* 0x000fe200078e0216 */
[----:B------:R-:W-:Y:S02]  /*9240*/  SHF.R.U32.HI R18, RZ, 0x8, R20 ;  /* 0x00000008ff127819 */ /* 0x000fe40000011614 */
[----:B------:R-:W-:-:S02]  /*9250*/  PRMT R17, R20, 0x3340, R25 ;  /* 0x0000334014117816 */ /* 0x000fc40000000019 */
[----:B------:R-:W-:Y:S02]  /*9260*/  SHF.R.U32.HI R25, RZ, 0x8, R25 ;  /* 0x00000008ff197819 */ /* 0x000fe40000011619 */
[----:B------:R-:W-:Y:S02]  /*9270*/  SHF.R.U32.HI R20, RZ, 0x8, R23 ;  /* 0x00000008ff147819 */ /* 0x000fe40000011617 */
[--C-:B------:R-:W-:Y:S02]  /*9280*/  PRMT R15, R23, 0x3340, R86.reuse ;  /* 0x00003340170f7816 */ /* 0x100fe40000000056 */
[----:B------:R-:W-:Y:S02]  /*9290*/  SHF.R.U32.HI R26, RZ, 0x8, R86 ;  /* 0x00000008ff1a7819 */ /* 0x000fe40000011656 */
[----:B------:R-:W-:Y:S02]  /*92a0*/  PRMT R13, R52, 0x3340, R27 ;  /* 0x00003340340d7816 */ /* 0x000fe4000000001b */
[----:B------:R-:W-:-:S02]  /*92b0*/  SHF.R.U32.HI R23, RZ, 0x8, R52 ;  /* 0x00000008ff177819 */ /* 0x000fc40000011634 */
[----:B------:R-:W-:Y:S02]  /*92c0*/  SHF.R.U32.HI R27, RZ, 0x8, R27 ;  /* 0x00000008ff1b7819 */ /* 0x000fe4000001161b */
        /* <DEDUP_REMOVED lines=8> */
[----:B------:R-:W-:Y:S02]  /*9350*/  PRMT R26, R23, 0x3340, R26 ;  /* 0x00003340171a7816 */ /* 0x000fe4000000001a */
[----:B------:R-:W-:Y:S02]  /*9360*/  LOP3.LUT R23, R19, 0xffff, RZ, 0xc0, !PT ;  /* 0x0000ffff13177812 */ /* 0x000fe400078ec0ff */
[----:B------:R-:W-:-:S02]  /*9370*/  PRMT R24, R27, 0x3340, R24 ;  /* 0x000033401b187816 */ /* 0x000fc40000000018 */
[----:B------:R-:W-:Y:S02]  /*9380*/  SHF.R.U32.HI R27, RZ, 0x8, R21 ;  /* 0x00000008ff1b7819 */ /* 0x000fe40000011615 */
[----:B------:R-:W-:Y:S02]  /*9390*/  PRMT R19, R21, 0x3340, R88 ;  /* 0x0000334015137816 */ /* 0x000fe40000000058 */
[----:B------:R-:W-:Y:S02]  /*93a0*/  SHF.R.U32.HI R28, RZ, 0x8, R23 ;  /* 0x00000008ff1c7819 */ /* 0x000fe40000011617 */
[----:B------:R-:W-:Y:S02]  /*93b0*/  PRMT R21, R23, 0x3340, R90 ;  /* 0x0000334017157816 */ /* 0x000fe4000000005a */
[----:B------:R-:W-:Y:S02]  /*93c0*/  PRMT R18, R29, 0x3340, R18 ;  /* 0x000033401d127816 */ /* 0x000fe40000000012 */
[----:B------:R-:W-:-:S02]  /*93d0*/  PRMT R23, R56, 0x3340, R33 ;  /* 0x0000334038177816 */ /* 0x000fc40000000021 */
[----:B------:R-:W-:Y:S02]  /*93e0*/  SHF.R.U32.HI R29, RZ, 0x8, R56 ;  /* 0x00000008ff1d7819 */ /* 0x000fe40000011638 */
[----:B------:R-:W-:Y:S02]  /*93f0*/  SHF.R.U32.HI R33, RZ, 0x8, R33 ;  /* 0x00000008ff217819 */ /* 0x000fe40000011621 */
[----:B------:R-:W-:Y:S02]  /*9400*/  LOP3.LUT R48, R27, 0xffff, RZ, 0xc0, !PT ;  /* 0x0000ffff1b307812 */ /* 0x000fe400078ec0ff */
[----:B------:R-:W-:Y:S02]  /*9410*/  LOP3.LUT R27, R28, 0xffff, RZ, 0xc0, !PT ;  /* 0x0000ffff1c1b7812 */ /* 0x000fe400078ec0ff */
[----:B------:R-:W-:Y:S02]  /*9420*/  LOP3.LUT R28, R29, 0xffff, RZ, 0xc0, !PT ;  /* 0x0000ffff1d1c7812 */ /* 0x000fe400078ec0ff */
[----:B------:R-:W-:-:S02]  /*9430*/  LOP3.LUT R33, R33, 0xffff, RZ, 0xc0, !PT ;  /* 0x0000ffff21217812 */ /* 0x000fc400078ec0ff */
[----:B------:R-:W-:Y:S02]  /*9440*/  PRMT R48, R48, 0x3340, R31 ;  /* 0x0000334030307816 */ /* 0x000fe4000000001f */
[----:B------:R-:W-:Y:S02]  /*9450*/  LOP3.LUT R31, R124, 0xffff, RZ, 0xc0, !PT ;  /* 0x0000ffff7c1f7812 */ /* 0x000fe400078ec0ff */
[----:B------:R-:W-:Y:S02]  /*9460*/  PRMT R52, R28, 0x3340, R33 ;  /* 0x000033401c347816 */ /* 0x000fe40000000021 */
[----:B------:R-:W-:Y:S02]  /*9470*/  LOP3.LUT R33, R126, 0xffff, RZ, 0xc0, !PT ;  /* 0x0000ffff7e217812 */ /* 0x000fe400078ec0ff */
[----:B------:R-:W-:Y:S02]  /*9480*/  PRMT R50, R27, 0x3340, R32 ;  /* 0x000033401b327816 */ /* 0x000fe40000000020 */
[----:B------:R-:W-:-:S02]  /*9490*/  PRMT R39, R60, 0x3340, R31 ;  /* 0x000033403c277816 */ /* 0x000fc4000000001f */
[----:B------:R-:W-:Y:S02]  /*94a0*/  SHF.R.U32.HI R27, RZ, 0x8, R60 ;  /* 0x00000008ff1b7819 */ /* 0x000fe4000001163c */
[----:B------:R-:W-:Y:S02]  /*94b0*/  SHF.R.U32.HI R31, RZ, 0x8, R31 ;  /* 0x00000008ff1f7819 */ /* 0x000fe4000001161f */
[--C-:B------:R-:W-:Y:S02]  /*94c0*/  PRMT R59, R62, 0x3340, R33.reuse ;  /* 0x000033403e3b7816 */ /* 0x100fe40000000021 */
[----:B------:R-:W-:Y:S02]  /*94d0*/  SHF.R.U32.HI R32, RZ, 0x8, R33 ;  /* 0x00000008ff207819 */ /* 0x000fe40000011621 */
[----:B------:R-:W-:Y:S02]  /*94e0*/  LOP3.LUT R29, R30, 0xffff, RZ, 0xc0, !PT ;  /* 0x0000ffff1e1d7812 */ /* 0x000fe400078ec0ff */
[----:B------:R-:W-:-:S02]  /*94f0*/  LOP3.LUT R33, R14, 0xffff, RZ, 0xc0, !PT ;  /* 0x0000ffff0e217812 */ /* 0x000fc400078ec0ff */
[----:B------:R-:W-:Y:S02]  /*9500*/  SHF.R.U32.HI R30, RZ, 0x8, R94 ;  /* 0x00000008ff1e7819 */ /* 0x000fe4000001165e */
[----:B------:R-:W-:Y:S02]  /*9510*/  LOP3.LUT R14, R27, 0xffff, RZ, 0xc0, !PT ;  /* 0x0000ffff1b0e7812 */ /* 0x000fe400078ec0ff */
[----:B------:R-:W-:Y:S02]  /*9520*/  LOP3.LUT R31, R31, 0xffff, RZ, 0xc0, !PT ;  /* 0x0000ffff1f1f7812 */ /* 0x000fe400078ec0ff */
[----:B------:R-:W-:Y:S02]  /*9530*/  LOP3.LUT R30, R30, 0xffff, RZ, 0xc0, !PT ;  /* 0x0000ffff1e1e7812 */ /* 0x000fe400078ec0ff */
[----:B------:R-:W-:Y:S02]  /*9540*/  PRMT R60, R14, 0x3340, R31 ;  /* 0x000033400e3c7816 */ /* 0x000fe4000000001f */
[----:B------:R-:W-:-:S02]  /*9550*/  LOP3.LUT R31, R130, 0xffff, RZ, 0xc0, !PT ;  /* 0x0000ffff821f7812 */ /* 0x000fc400078ec0ff */
[----:B------:R-:W-:Y:S02]  /*9560*/  PRMT R20, R25, 0x3340, R20 ;  /* 0x0000334019147816 */ /* 0x000fe40000000014 */
[----:B------:R-:W-:Y:S02]  /*9570*/  PRMT R25, R58, 0x3340, R35 ;  /* 0x000033403a197816 */ /* 0x000fe40000000023 */
[----:B------:R-:W-:Y:S02]  /*9580*/  PRMT R58, R33, 0x3340, R30 ;  /* 0x00003340213a7816 */ /* 0x000fe4000000001e */
[----:B------:R-:W-:Y:S02]  /*9590*/  SHF.R.U32.HI R14, RZ, 0x8, R66 ;  /* 0x00000008ff0e7819 */ /* 0x000fe40000011642 */
[----:B------:R-:W-:Y:S02]  /*95a0*/  SHF.R.U32.HI R30, RZ, 0x8, R31 ;  /* 0x00000008ff1e7819 */ /* 0x000fe4000001161f */
[----:B------:R-:W-:-:S02]  /*95b0*/  LOP3.LUT R33, R14, 0xffff, RZ, 0xc0, !PT ;  /* 0x0000ffff0e217812 */ /* 0x000fc400078ec0ff */
[----:B------:R-:W-:Y:S02]  /*95c0*/  LOP3.LUT R30, R30, 0xffff, RZ, 0xc0, !PT ;  /* 0x0000ffff1e1e7812 */ /* 0x000fe400078ec0ff */
[----:B------:R-:W-:Y:S02]  /*95d0*/  SHF.R.U32.HI R28, RZ, 0x8, R62 ;  /* 0x00000008ff1c7819 */ /* 0x000fe4000001163e */
[----:B------:R-:W-:Y:S02]  /*95e0*/  PRMT R82, R33, 0x3340, R30 ;  /* 0x0000334021527816 */ /* 0x000fe4000000001e */
[----:B------:R-:W-:Y:S02]  /*95f0*/  PRMT R54, R29, 0x3340, R34 ;  /* 0x000033401d367816 */ /* 0x000fe40000000022 */
[----:B------:R-:W-:Y:S02]  /*9600*/  LOP3.LUT R33, R134, 0xffff, RZ, 0xc0, !PT ;  /* 0x0000ffff86217812 */ /* 0x000fe400078ec0ff */
[----:B------:R-:W-:-:S02]  /*9610*/  SHF.R.U32.HI R29, RZ, 0x8, R92 ;  /* 0x00000008ff1d7819 */ /* 0x000fc4000001165c */
[----:B------:R-:W-:Y:S02]  /*9620*/  LOP3.LUT R27, R28, 0xffff, RZ, 0xc0, !PT ;  /* 0x0000ffff1c1b7812 */ /* 0x000fe400078ec0ff */
[----:B------:R-:W-:Y:S02]  /*9630*/  LOP3.LUT R32, R32, 0xffff, RZ, 0xc0, !PT ;  /* 0x0000ffff20207812 */ /* 0x000fe400078ec0ff */
[----:B------:R-:W-:Y:S02]  /*9640*/  SHF.R.U32.HI R14, RZ, 0x8, R70 ;  /* 0x00000008ff0e7819 */ /* 0x000fe40000011646 */
[----:B------:R-:W-:Y:S02]  /*9650*/  SHF.R.U32.HI R30, RZ, 0x8, R33 ;  /* 0x00000008ff1e7819 */ /* 0x000fe40000011621 */
[----:B------:R-:W-:Y:S02]  /*9660*/  LOP3.LUT R29, R29, 0xffff, RZ, 0xc0, !PT ;  /* 0x0000ffff1d1d7812 */ /* 0x000fe400078ec0ff */
[----:B------:R-:W-:-:S02]  /*9670*/  PRMT R62, R27, 0x3340, R32 ;  /* 0x000033401b3e7816 */ /* 0x000fc40000000020 */
[----:B------:R-:W-:Y:S02]  /*9680*/  PRMT R55, R70, 0x3340, R33 ;  /* 0x0000334046377816 */ /* 0x000fe40000000021 */
[----:B------:R-:W-:Y:S02]  /*9690*/  SHF.R.U32.HI R27, RZ, 0x8, R96 ;  /* 0x00000008ff1b7819 */ /* 0x000fe40000011660 */
[----:B------:R-:W-:Y:S02]  /*96a0*/  LOP3.LUT R33, R14, 0xffff, RZ, 0xc0, !PT ;  /* 0x0000ffff0e217812 */ /* 0x000fe400078ec0ff */
[----:B------:R-:W-:Y:S02]  /*96b0*/  LOP3.LUT R30, R30, 0xffff, RZ, 0xc0, !PT ;  /* 0x0000ffff1e1e7812 */ /* 0x000fe400078ec0ff */
[----:B------:R-:W-:Y:S02]  /*96c0*/  PRMT R56, R12, 0x3340, R29 ;  /* 0x000033400c387816 */ /* 0x000fe4000000001d */
[----:B------:R-:W-:-:S02]  /*96d0*/  PRMT R5, R5, 0x5410, R2 ;  /* 0x0000541005057816 */ /* 0x000fc40000000002 */
[----:B------:R-:W-:Y:S01]  /*96e0*/  PRMT R6, R6, 0x5410, R9 ;  /* 0x0000541006067816 */ /* 0x000fe20000000009 */
[----:B------:R-:W-:Y:S01]  /*96f0*/  BAR.SYNC.DEFER_BLOCKING 0x0 ;  /* 0x0000000000007b1d */ /* 0x000fe20000010000 */
[----:B------:R-:W-:Y:S02]  /*9700*/  LOP3.LUT R29, R128, 0xffff, RZ, 0xc0, !PT ;  /* 0x0000ffff801d7812 */ /* 0x000fe400078ec0ff */
[----:B------:R-:W-:Y:S02]  /*9710*/  LOP3.LUT R27, R27, 0xffff, RZ, 0xc0, !PT ;  /* 0x0000ffff1b1b7812 */ /* 0x000fe400078ec0ff */
[----:B------:R-:W-:Y:S02]  /*9720*/  PRMT R70, R33, 0x3340, R30 ;  /* 0x0000334021467816 */ /* 0x000fe4000000001e */
[----:B------:R-:W-:Y:S02]  /*9730*/  LOP3.LUT R33, R138, 0xffff, RZ, 0xc0, !PT ;  /* 0x0000ffff8a217812 */ /* 0x000fe400078ec0ff */
[----:B------:R-:W-:-:S02]  /*9740*/  PRMT R43, R64, 0x3340, R29 ;  /* 0x00003340402b7816 */ /* 0x000fc4000000001d */
[----:B------:R-:W-:Y:S02]  /*9750*/  SHF.R.U32.HI R12, RZ, 0x8, R64 ;  /* 0x00000008ff0c7819 */ /* 0x000fe40000011640 */
[----:B------:R-:W-:Y:S02]  /*9760*/  SHF.R.U32.HI R29, RZ, 0x8, R29 ;  /* 0x00000008ff1d7819 */ /* 0x000fe4000001161d */
[----:B------:R-:W-:Y:S02]  /*9770*/  SHF.R.U32.HI R28, RZ, 0x8, R98 ;  /* 0x00000008ff1c7819 */ /* 0x000fe40000011662 */
[----:B------:R-:W-:Y:S02]  /*9780*/  PRMT R64, R8, 0x3340, R27 ;  /* 0x0000334008407816 */ /* 0x000fe4000000001b */
[----:B------:R-:W-:Y:S02]  /*9790*/  LOP3.LUT R27, R100, 0xffff, RZ, 0xc0, !PT ;  /* 0x0000ffff641b7812 */ /* 0x000fe400078ec0ff */
[----:B------:R-:W-:-:S02]  /*97a0*/  SHF.R.U32.HI R14, RZ, 0x8, R74 ;  /* 0x00000008ff0e7819 */ /* 0x000fc4000001164a */
[----:B------:R-:W-:Y:S01]  /*97b0*/  SHF.R.U32.HI R30, RZ, 0x8, R33 ;  /* 0x00000008ff1e7819 */ /* 0x000fe20000011621 */
[----:B------:R-:W-:Y:S01]  /*97c0*/  STSM.16.M88.4 [R22], R4 ;  /* 0x0000000416007844 */ /* 0x000fe20000000200 */
[----:B------:R-:W-:Y:S02]  /*97d0*/  PRMT R67, R66, 0x3340, R31 ;  /* 0x0000334042437816 */ /* 0x000fe4000000001f */
[----:B------:R-:W-:Y:S02]  /*97e0*/  LOP3.LUT R12, R12, 0xffff, RZ, 0xc0, !PT ;  /* 0x0000ffff0c0c7812 */ /* 0x000fe400078ec0ff */
[----:B------:R-:W-:Y:S02]  /*97f0*/  LOP3.LUT R29, R29, 0xffff, RZ, 0xc0, !PT ;  /* 0x0000ffff1d1d7812 */ /* 0x000fe400078ec0ff */
[----:B------:R-:W-:Y:S02]  /*9800*/  LOP3.LUT R31, R10, 0xffff, RZ, 0xc0, !PT ;  /* 0x0000ffff0a1f7812 */ /* 0x000fe400078ec0ff */
[----:B------:R-:W-:-:S02]  /*9810*/  LOP3.LUT R28, R28, 0xffff, RZ, 0xc0, !PT ;  /* 0x0000ffff1c1c7812 */ /* 0x000fc400078ec0ff */
[----:B------:R-:W-:Y:S02]  /*9820*/  SHF.R.U32.HI R8, RZ, 0x8, R36 ;  /* 0x00000008ff087819 */ /* 0x000fe40000011624 */
[----:B------:R-:W-:Y:S02]  /*9830*/  PRMT R71, R74, 0x3340, R33 ;  /* 0x000033404a477816 */ /* 0x000fe40000000021 */
[--C-:B------:R-:W-:Y:S02]  /*9840*/  PRMT R36, R36, 0x3340, R27.reuse ;  /* 0x0000334024247816 */ /* 0x100fe4000000001b */
[----:B------:R-:W-:Y:S02]  /*9850*/  LOP3.LUT R33, R14, 0xffff, RZ, 0xc0, !PT ;  /* 0x0000ffff0e217812 */ /* 0x000fe400078ec0ff */
[----:B------:R-:W-:Y:S02]  /*9860*/  LOP3.LUT R30, R30, 0xffff, RZ, 0xc0, !PT ;  /* 0x0000ffff1e1e7812 */ /* 0x000fe400078ec0ff */
[----:B------:R-:W-:-:S02]  /*9870*/  SHF.R.U32.HI R27, RZ, 0x8, R27 ;  /* 0x00000008ff1b7819 */ /* 0x000fc4000001161b */
[----:B------:R-:W-:Y:S02]  /*9880*/  PRMT R80, R12, 0x3340, R29 ;  /* 0x000033400c507816 */ /* 0x000fe4000000001d */
[----:B------:R-:W-:Y:S02]  /*9890*/  PRMT R66, R31, 0x3340, R28 ;  /* 0x000033401f427816 */ /* 0x000fe4000000001c */
[----:B------:R-:W-:Y:S02]  /*98a0*/  LOP3.LUT R29, R102, 0xffff, RZ, 0xc0, !PT ;  /* 0x0000ffff661d7812 */ /* 0x000fe400078ec0ff */
[----:B------:R-:W-:Y:S02]  /*98b0*/  LOP3.LUT R31, R132, 0xffff, RZ, 0xc0, !PT ;  /* 0x0000ffff841f7812 */ /* 0x000fe400078ec0ff */
[----:B------:R-:W-:Y:S02]  /*98c0*/  PRMT R74, R33, 0x3340, R30 ;  /* 0x00003340214a7816 */ /* 0x000fe4000000001e */
[----:B------:R-:W-:-:S02]  /*98d0*/  LOP3.LUT R8, R8, 0xffff, RZ, 0xc0, !PT ;  /* 0x0000ffff08087812 */ /* 0x000fc400078ec0ff */
[----:B------:R-:W-:Y:S02]  /*98e0*/  LOP3.LUT R27, R27, 0xffff, RZ, 0xc0, !PT ;  /* 0x0000ffff1b1b7812 */ /* 0x000fe400078ec0ff */
[----:B------:R-:W-:Y:S02]  /*98f0*/  LOP3.LUT R33, R142, 0xffff, RZ, 0xc0, !PT ;  /* 0x0000ffff8e217812 */ /* 0x000fe400078ec0ff */
[----:B------:R-:W-:Y:S02]  /*9900*/  SHF.R.U32.HI R10, RZ, 0x8, R38 ;  /* 0x00000008ff0a7819 */ /* 0x000fe40000011626 */
[--C-:B------:R-:W-:Y:S02]  /*9910*/  PRMT R38, R38, 0x3340, R29.reuse ;  /* 0x0000334026267816 */ /* 0x100fe4000000001d */
[----:B------:R-:W-:Y:S02]  /*9920*/  SHF.R.U32.HI R28, RZ, 0x8, R29 ;  /* 0x00000008ff1c7819 */ /* 0x000fe4000001161d */
[----:B------:R-:W-:-:S02]  /*9930*/  SHF.R.U32.HI R12, RZ, 0x8, R68 ;  /* 0x00000008ff0c7819 */ /* 0x000fc40000011644 */
[----:B------:R-:W-:Y:S02]  /*9940*/  SHF.R.U32.HI R29, RZ, 0x8, R31 ;  /* 0x00000008ff1d7819 */ /* 0x000fe4000001161f */
[----:B------:R-:W-:Y:S02]  /*9950*/  SHF.R.U32.HI R14, RZ, 0x8, R78 ;  /* 0x00000008ff0e7819 */ /* 0x000fe4000001164e */
[----:B------:R-:W-:Y:S02]  /*9960*/  PRMT R45, R8, 0x3340, R27 ;  /* 0x00003340082d7816 */ /* 0x000fe4000000001b */
[----:B------:R-:W-:Y:S02]  /*9970*/  SHF.R.U32.HI R30, RZ, 0x8, R33 ;  /* 0x00000008ff1e7819 */ /* 0x000fe40000011621 */
[----:B------:R-:W-:Y:S02]  /*9980*/  LOP3.LUT R0, R0, 0x3f, RZ, 0xc0, !PT ;  /* 0x0000003f00007812 */ /* 0x000fe400078ec0ff */
[----:B------:R-:W-:-:S02]  /*9990*/  LOP3.LUT R27, R104, 0xffff, RZ, 0xc0, !PT ;  /* 0x0000ffff681b7812 */ /* 0x000fc400078ec0ff */
[----:B------:R-:W-:Y:S02]  /*99a0*/  PRMT R78, R78, 0x3340, R33 ;  /* 0x000033404e4e7816 */ /* 0x000fe40000000021 */
[----:B------:R-:W-:Y:S02]  /*99b0*/  PRMT R53, R68, 0x3340, R31 ;  /* 0x0000334044357816 */ /* 0x000fe4000000001f */
[----:B------:R-:W-:Y:S02]  /*99c0*/  LOP3.LUT R12, R12, 0xffff, RZ, 0xc0, !PT ;  /* 0x0000ffff0c0c7812 */ /* 0x000fe400078ec0ff */
[----:B------:R-:W-:Y:S02]  /*99d0*/  LOP3.LUT R29, R29, 0xffff, RZ, 0xc0, !PT ;  /* 0x0000ffff1d1d7812 */ /* 0x000fe400078ec0ff */
[----:B------:R-:W-:Y:S02]  /*99e0*/  LOP3.LUT R33, R14, 0xffff, RZ, 0xc0, !PT ;  /* 0x0000ffff0e217812 */ /* 0x000fe400078ec0ff */
[----:B------:R-:W-:-:S02]  /*99f0*/  LOP3.LUT R31, R10, 0xffff, RZ, 0xc0, !PT ;  /* 0x0000ffff0a1f7812 */ /* 0x000fc400078ec0ff */
[----:B------:R-:W-:Y:S02]  /*9a00*/  LOP3.LUT R28, R28, 0xffff, RZ, 0xc0, !PT ;  /* 0x0000ffff1c1c7812 */ /* 0x000fe400078ec0ff */
[----:B------:R-:W-:Y:S02]  /*9a10*/  SHF.R.U32.HI R8, RZ, 0x8, R40 ;  /* 0x00000008ff087819 */ /* 0x000fe40000011628 */
[----:B------:R-:W-:Y:S02]  /*9a20*/  LOP3.LUT R30, R30, 0xffff, RZ, 0xc0, !PT ;  /* 0x0000ffff1e1e7812 */ /* 0x000fe400078ec0ff */
[----:B------:R-:W-:Y:S01]  /*9a30*/  LEA R0, R0, UR4, 0x4 ;  /* 0x0000000400007c11 */ /* 0x000fe2000f8e20ff */
[----:B------:R-:W-:Y:S01]  /*9a40*/  BAR.SYNC.DEFER_BLOCKING 0x0 ;  /* 0x0000000000007b1d */ /* 0x000fe20000010000 */
[--C-:B------:R-:W-:Y:S02]  /*9a50*/  PRMT R40, R40, 0x3340, R27.reuse ;  /* 0x0000334028287816 */ /* 0x100fe4000000001b */
[----:B------:R-:W-:-:S02]  /*9a60*/  SHF.R.U32.HI R27, RZ, 0x8, R27 ;  /* 0x00000008ff1b7819 */ /* 0x000fc4000001161b */
[----:B------:R-:W-:Y:S01]  /*9a70*/  PRMT R68, R12, 0x3340, R29 ;  /* 0x000033400c447816 */ /* 0x000fe2000000001d */
[----:B------:R-:W-:Y:S01]  /*9a80*/  ULDC.64 UR4, c[0x0][0x220] ;  /* 0x0000880000047ab9 */ /* 0x000fe20000000a00 */
[----:B------:R-:W-:Y:S02]  /*9a90*/  PRMT R47, R31, 0x3340, R28 ;  /* 0x000033401f2f7816 */ /* 0x000fe4000000001c */
[----:B------:R-:W-:Y:S02]  /*9aa0*/  LOP3.LUT R29, R106, 0xffff, RZ, 0xc0, !PT ;  /* 0x0000ffff6a1d7812 */ /* 0x000fe400078ec0ff */
[----:B------:R-:W-:Y:S02]  /*9ab0*/  PRMT R79, R33, 0x3340, R30 ;  /* 0x00003340214f7816 */ /* 0x000fe4000000001e */
[----:B------:R-:W-:Y:S02]  /*9ac0*/  LOP3.LUT R31, R136, 0xffff, RZ, 0xc0, !PT ;  /* 0x0000ffff881f7812 */ /* 0x000fe400078ec0ff */
[----:B------:R-:W-:-:S02]  /*9ad0*/  LOP3.LUT R8, R8, 0xffff, RZ, 0xc0, !PT ;  /* 0x0000ffff08087812 */ /* 0x000fc400078ec0ff */
[----:B------:R-:W-:Y:S02]  /*9ae0*/  LOP3.LUT R27, R27, 0xffff, RZ, 0xc0, !PT ;  /* 0x0000ffff1b1b7812 */ /* 0x000fe400078ec0ff */
[----:B------:R-:W-:Y:S02]  /*9af0*/  SHF.R.U32.HI R10, RZ, 0x8, R42 ;  /* 0x00000008ff0a7819 */ /* 0x000fe4000001162a */
[--C-:B------:R-:W-:Y:S02]  /*9b00*/  PRMT R42, R42, 0x3340, R29.reuse ;  /* 0x000033402a2a7816 */ /* 0x100fe4000000001d */
[----:B------:R-:W-:Y:S01]  /*9b10*/  SHF.R.U32.HI R28, RZ, 0x8, R29 ;  /* 0x00000008ff1c7819 */ /* 0x000fe2000001161d */
[----:B------:R-:W0:Y:S01]  /*9b20*/  LDS.128 R32, [R0] ;  /* 0x0000000000207984 */ /* 0x000e220000000c00 */
[----:B------:R-:W-:Y:S02]  /*9b30*/  SHF.R.U32.HI R12, RZ, 0x8, R72 ;  /* 0x00000008ff0c7819 */ /* 0x000fe40000011648 */
[----:B------:R-:W-:-:S02]  /*9b40*/  SHF.R.U32.HI R29, RZ, 0x8, R31 ;  /* 0x00000008ff1d7819 */ /* 0x000fc4000001161f */
[----:B------:R-:W-:Y:S02]  /*9b50*/  PRMT R61, R8, 0x3340, R27 ;  /* 0x00003340083d7816 */ /* 0x000fe4000000001b */
[----:B------:R-:W-:Y:S02]  /*9b60*/  LOP3.LUT R27, R108, 0xffff, RZ, 0xc0, !PT ;  /* 0x0000ffff6c1b7812 */ /* 0x000fe400078ec0ff */
[----:B------:R-:W-:Y:S02]  /*9b70*/  PRMT R69, R72, 0x3340, R31 ;  /* 0x0000334048457816 */ /* 0x000fe4000000001f */
[----:B------:R-:W-:Y:S02]  /*9b80*/  LOP3.LUT R12, R12, 0xffff, RZ, 0xc0, !PT ;  /* 0x0000ffff0c0c7812 */ /* 0x000fe400078ec0ff */
[----:B------:R-:W-:Y:S02]  /*9b90*/  LOP3.LUT R29, R29, 0xffff, RZ, 0xc0, !PT ;  /* 0x0000ffff1d1d7812 */ /* 0x000fe400078ec0ff */
[----:B------:R-:W-:-:S02]  /*9ba0*/  LOP3.LUT R31, R10, 0xffff, RZ, 0xc0, !PT ;  /* 0x0000ffff0a1f7812 */ /* 0x000fc400078ec0ff */
[----:B------:R-:W-:Y:S02]  /*9bb0*/  LOP3.LUT R28, R28, 0xffff, RZ, 0xc0, !PT ;  /* 0x0000ffff1c1c7812 */ /* 0x000fe400078ec0ff */
[----:B------:R-:W-:Y:S02]  /*9bc0*/  SHF.R.U32.HI R8, RZ, 0x8, R44 ;  /* 0x00000008ff087819 */ /* 0x000fe4000001162c */
[--C-:B------:R-:W-:Y:S02]  /*9bd0*/  PRMT R44, R44, 0x3340, R27.reuse ;  /* 0x000033402c2c7816 */ /* 0x100fe4000000001b */
[----:B------:R-:W-:Y:S02]  /*9be0*/  SHF.R.U32.HI R27, RZ, 0x8, R27 ;  /* 0x00000008ff1b7819 */ /* 0x000fe4000001161b */
[----:B------:R-:W-:Y:S02]  /*9bf0*/  PRMT R72, R12, 0x3340, R29 ;  /* 0x000033400c487816 */ /* 0x000fe4000000001d */
[----:B------:R-:W-:-:S02]  /*9c00*/  PRMT R63, R31, 0x3340, R28 ;  /* 0x000033401f3f7816 */ /* 0x000fc4000000001c */
[----:B------:R-:W-:Y:S02]  /*9c10*/  LOP3.LUT R76, R76, 0xffff, RZ, 0xc0, !PT ;  /* 0x0000ffff4c4c7812 */ /* 0x000fe400078ec0ff */
[----:B------:R-:W-:Y:S02]  /*9c20*/  LOP3.LUT R29, R110, 0xffff, RZ, 0xc0, !PT ;  /* 0x0000ffff6e1d7812 */ /* 0x000fe400078ec0ff */
[----:B------:R-:W-:Y:S02]  /*9c30*/  LOP3.LUT R31, R140, 0xffff, RZ, 0xc0, !PT ;  /* 0x0000ffff8c1f7812 */ /* 0x000fe400078ec0ff */
[----:B------:R-:W-:Y:S02]  /*9c40*/  SHF.R.U32.HI R10, RZ, 0x8, R46 ;  /* 0x00000008ff0a7819 */ /* 0x000fe4000001162e */
[----:B------:R-:W-:Y:S02]  /*9c50*/  LOP3.LUT R8, R8, 0xffff, RZ, 0xc0, !PT ;  /* 0x0000ffff08087812 */ /* 0x000fe400078ec0ff */
[----:B------:R-:W-:-:S02]  /*9c60*/  LOP3.LUT R27, R27, 0xffff, RZ, 0xc0, !PT ;  /* 0x0000ffff1b1b7812 */ /* 0x000fc400078ec0ff */
[--C-:B------:R-:W-:Y:S02]  /*9c70*/  PRMT R46, R46, 0x3340, R29.reuse ;  /* 0x000033402e2e7816 */ /* 0x100fe4000000001d */
[----:B------:R-:W-:Y:S02]  /*9c80*/  SHF.R.U32.HI R28, RZ, 0x8, R29 ;  /* 0x00000008ff1c7819 */ /* 0x000fe4000001161d */
[----:B------:R-:W-:Y:S02]  /*9c90*/  SHF.R.U32.HI R12, RZ, 0x8, R76 ;  /* 0x00000008ff0c7819 */ /* 0x000fe4000001164c */
[--C-:B------:R-:W-:Y:S02]  /*9ca0*/  PRMT R76, R76, 0x3340, R31.reuse ;  /* 0x000033404c4c7816 */ /* 0x100fe4000000001f */
[----:B------:R-:W-:Y:S02]  /*9cb0*/  SHF.R.U32.HI R29, RZ, 0x8, R31 ;  /* 0x00000008ff1d7819 */ /* 0x000fe4000001161f */
[----:B------:R-:W-:-:S02]  /*9cc0*/  LOP3.LUT R31, R10, 0xffff, RZ, 0xc0, !PT ;  /* 0x0000ffff0a1f7812 */ /* 0x000fc400078ec0ff */
[----:B------:R-:W-:Y:S02]  /*9cd0*/  PRMT R73, R8, 0x3340, R27 ;  /* 0x0000334008497816 */ /* 0x000fe4000000001b */
[----:B------:R-:W-:Y:S02]  /*9ce0*/  PRMT R8, R17, 0x5410, R18 ;  /* 0x0000541011087816 */ /* 0x000fe40000000012 */
[----:B------:R-:W-:Y:S02]  /*9cf0*/  PRMT R9, R15, 0x5410, R20 ;  /* 0x000054100f097816 */ /* 0x000fe40000000014 */
[----:B------:R-:W-:Y:S02]  /*9d00*/  PRMT R10, R13, 0x5410, R26 ;  /* 0x000054100d0a7816 */ /* 0x000fe4000000001a */
[----:B------:R-:W-:Y:S01]  /*9d10*/  PRMT R11, R11, 0x5410, R24 ;  /* 0x000054100b0b7816 */ /* 0x000fe20000000018 */
[----:B------:R-:W-:Y:S01]  /*9d20*/  BAR.SYNC.DEFER_BLOCKING 0x0 ;  /* 0x0000000000007b1d */ /* 0x000fe20000010000 */
[----:B------:R-:W-:-:S02]  /*9d30*/  LOP3.LUT R28, R28, 0xffff, RZ, 0xc0, !PT ;  /* 0x0000ffff1c1c7812 */ /* 0x000fc400078ec0ff */
[----:B------:R-:W-:Y:S02]  /*9d40*/  LOP3.LUT R29, R29, 0xffff, RZ, 0xc0, !PT ;  /* 0x0000ffff1d1d7812 */ /* 0x000fe400078ec0ff */
[----:B------:R-:W-:Y:S02]  /*9d50*/  LOP3.LUT R12, R12, 0xffff, RZ, 0xc0, !PT ;  /* 0x0000ffff0c0c7812 */ /* 0x000fe400078ec0ff */
[----:B------:R-:W-:Y:S02]  /*9d60*/  PRMT R75, R31, 0x3340, R28 ;  /* 0x000033401f4b7816 */ /* 0x000fe4000000001c */
[----:B------:R-:W-:Y:S02]  /*9d70*/  PRMT R77, R12, 0x3340, R29 ;  /* 0x000033400c4d7816 */ /* 0x000fe4000000001d */
[----:B------:R-:W-:Y:S02]  /*9d80*/  PRMT R49, R21, 0x5410, R50 ;  /* 0x0000541015317816 */ /* 0x000fe40000000032 */
[----:B------:R-:W-:Y:S01]  /*9d90*/  PRMT R48, R19, 0x5410, R48 ;  /* 0x0000541013307816 */ /* 0x000fe20000000030 */
[----:B------:R-:W1:Y:S01]  /*9da0*/  LDC R21, c[0x0][0x244] ;  /* 0x00009100ff157b82 */ /* 0x000e620000000800 */
[----:B------:R-:W-:Y:S01]  /*9db0*/  PRMT R50, R23, 0x5410, R52 ;  /* 0x0000541017327816 */ /* 0x000fe20000000034 */
[----:B------:R-:W-:Y:S01]  /*9dc0*/  IMAD R23, R164, UR26, RZ ;  /* 0x0000001aa4177c24 */ /* 0x000fe2000f8e02ff */
[----:B------:R-:W-:-:S02]  /*9dd0*/  PRMT R51, R25, 0x5410, R54 ;  /* 0x0000541019337816 */ /* 0x000fc40000000036 */
[----:B------:R-:W-:Y:S02]  /*9de0*/  PRMT R57, R57, 0x3340, R94 ;  /* 0x0000334039397816 */ /* 0x000fe4000000005e */
[----:B------:R-:W-:Y:S02]  /*9df0*/  PRMT R37, R37, 0x3340, R92 ;  /* 0x0000334025257816 */ /* 0x000fe4000000005c */
[----:B------:R-:W-:Y:S01]  /*9e00*/  PRMT R57, R57, 0x5410, R58 ;  /* 0x0000541039397816 */ /* 0x000fe2000000003a */
[----:B------:R-:W-:Y:S01]  /*9e10*/  STSM.16.M88.4 [R22], R8 ;  /* 0x0000000816007844 */ /* 0x000fe20000000200 */
[----:B------:R-:W-:Y:S02]  /*9e20*/  PRMT R56, R37, 0x5410, R56 ;  /* 0x0000541025387816 */ /* 0x000fe40000000038 */
[----:B------:R-:W-:Y:S01]  /*9e30*/  PRMT R58, R39, 0x5410, R60 ;  /* 0x00005410273a7816 */ /* 0x000fe2000000003c */
[----:B------:R-:W-:Y:S01]  /*9e40*/  BAR.SYNC.DEFER_BLOCKING 0x0 ;  /* 0x0000000000007b1d */ /* 0x000fe20000010000 */
[----:B------:R-:W-:-:S02]  /*9e50*/  PRMT R59, R59, 0x5410, R62 ;  /* 0x000054103b3b7816 */ /* 0x000fc4000000003e */
[----:B------:R-:W-:Y:S02]  /*9e60*/  PRMT R65, R65, 0x3340, R98 ;  /* 0x0000334041417816 */ /* 0x000fe40000000062 */
[----:B------:R-:W-:Y:S02]  /*9e70*/  PRMT R41, R41, 0x3340, R96 ;  /* 0x0000334029297816 */ /* 0x000fe40000000060 */
[----:B------:R-:W-:Y:S02]  /*9e80*/  PRMT R65, R65, 0x5410, R66 ;  /* 0x0000541041417816 */ /* 0x000fe40000000042 */
[----:B------:R-:W-:Y:S01]  /*9e90*/  PRMT R64, R41, 0x5410, R64 ;  /* 0x0000541029407816 */ /* 0x000fe20000000040 */
[----:B-1----:R-:W-:Y:S01]  /*9ea0*/  IMAD R2, R165, R21, RZ ;  /* 0x00000015a5027224 */ /* 0x002fe200078e02ff */
[----:B------:R-:W-:Y:S02]  /*9eb0*/  PRMT R66, R43, 0x5410, R80 ;  /* 0x000054102b427816 */ /* 0x000fe40000000050 */
[----:B------:R-:W-:Y:S01]  /*9ec0*/  PRMT R67, R67, 0x5410, R82 ;  /* 0x0000541043437816 */ /* 0x000fe20000000052 */
[----:B------:R-:W-:Y:S01]  /*9ed0*/  IMAD R21, R21, 0x40, R2 ;  /* 0x0000004015157824 */ /* 0x000fe200078e0202 */
[----:B------:R-:W-:-:S02]  /*9ee0*/  PRMT R37, R38, 0x5410, R47 ;  /* 0x0000541026257816 */ /* 0x000fc4000000002f */
[----:B------:R-:W-:Y:S02]  /*9ef0*/  PRMT R36, R36, 0x5410, R45 ;  /* 0x0000541024247816 */ /* 0x000fe4000000002d */
[----:B------:R-:W-:Y:S02]  /*9f00*/  PRMT R38, R53, 0x5410, R68 ;  /* 0x0000541035267816 */ /* 0x000fe40000000044 */
[----:B------:R-:W-:Y:S02]  /*9f10*/  PRMT R39, R55, 0x5410, R70 ;  /* 0x0000541037277816 */ /* 0x000fe40000000046 */
[----:B------:R-:W-:Y:S01]  /*9f20*/  PRMT R41, R42, 0x5410, R63 ;  /* 0x000054102a297816 */ /* 0x000fe2000000003f */
[----:B------:R-:W1:Y:S01]  /*9f30*/  LDS.128 R28, [R0] ;  /* 0x00000000001c7984 */ /* 0x000e620000000c00 */
[----:B------:R-:W-:Y:S02]  /*9f40*/  PRMT R40, R40, 0x5410, R61 ;  /* 0x0000541028287816 */ /* 0x000fe4000000003d */
[----:B------:R-:W-:Y:S01]  /*9f50*/  PRMT R42, R69, 0x5410, R72 ;  /* 0x00005410452a7816 */ /* 0x000fe20000000048 */
[----:B------:R-:W-:Y:S01]  /*9f60*/  BAR.SYNC.DEFER_BLOCKING 0x0 ;  /* 0x0000000000007b1d */ /* 0x000fe20000010000 */
[----:B------:R-:W-:-:S02]  /*9f70*/  PRMT R43, R71, 0x5410, R74 ;  /* 0x00005410472b7816 */ /* 0x000fc4000000004a */
[----:B------:R-:W-:Y:S02]  /*9f80*/  PRMT R45, R46, 0x5410, R75 ;  /* 0x000054102e2d7816 */ /* 0x000fe4000000004b */
[----:B------:R-:W-:Y:S02]  /*9f90*/  PRMT R44, R44, 0x5410, R73 ;  /* 0x000054102c2c7816 */ /* 0x000fe40000000049 */
[----:B------:R-:W-:Y:S02]  /*9fa0*/  PRMT R46, R76, 0x5410, R77 ;  /* 0x000054104c2e7816 */ /* 0x000fe4000000004d */
[----:B------:R-:W-:Y:S02]  /*9fb0*/  PRMT R47, R78, 0x5410, R79 ;  /* 0x000054104e2f7816 */ /* 0x000fe4000000004f */
[----:B------:R-:W-:Y:S02]  /*9fc0*/  ISETP.GE.AND P1, PT, R165, UR8, PT ;  /* 0x00000008a5007c0c */ /* 0x000fe4000bf26270 */
[----:B------:R-:W-:-:S02]  /*9fd0*/  IADD3 R3, P4, R2, UR4, RZ ;  /* 0x0000000402037c10 */ /* 0x000fc4000ff9e0ff */
[----:B------:R-:W-:Y:S02]  /*9fe0*/  ISETP.LT.AND P1, PT, R164, UR31, !P1 ;  /* 0x0000001fa4007c0c */ /* 0x000fe4000cf21270 */
[----:B------:R-:W-:Y:S02]  /*9ff0*/  LEA.HI.X.SX32 R2, R2, UR5, 0x1, P4 ;  /* 0x0000000502027c11 */ /* 0x000fe4000a0f0eff */
[----:B------:R-:W-:Y:S01]  /*a000*/  IADD3 R20, P5, R21, UR4, RZ ;  /* 0x0000000415147c10 */ /* 0x000fe2000ffbe0ff */
[----:B------:R-:W-:-:S03]  /*a010*/  ULDC UR4, c[0x0][0x22c] ;  /* 0x00008b0000047ab9 */ /* 0x000fc60000000800 */
[----:B------:R-:W-:Y:S01]  /*a020*/  LEA.HI.X.SX32 R21, R21, UR5, 0x1, P5 ;  /* 0x0000000515157c11 */ /* 0x000fe2000a8f0eff */
[----:B------:R-:W-:Y:S01]  /*a030*/  STSM.16.M88.4 [R22], R48 ;  /* 0x0000003016007844 */ /* 0x000fe20000000200 */
[----:B------:R-:W-:Y:S01]  /*a040*/  BAR.SYNC.DEFER_BLOCKING 0x0 ;  /* 0x0000000000007b1d */ /* 0x000fe20000010000 */
[----:B------:R-:W-:-:S05]  /*a050*/  ISETP.LT.AND P5, PT, R165, UR22, !P2 ;  /* 0x00000016a5007c0c */ /* 0x000fca000d7a1270 */
[----:B------:R-:W2:Y:S02]  /*a060*/  LDS.128 R24, [R0] ;  /* 0x0000000000187984 */ /* 0x000ea40000000c00 */
[----:B------:R-:W-:Y:S06]  /*a070*/  BAR.SYNC.DEFER_BLOCKING 0x0 ;  /* 0x0000000000007b1d */ /* 0x000fec0000010000 */
[----:B------:R-:W-:Y:S02]  /*a080*/  STSM.16.M88.4 [R22], R56 ;  /* 0x0000003816007844 */ /* 0x000fe40000000200 */
[----:B------:R-:W-:Y:S06]  /*a090*/  BAR.SYNC.DEFER_BLOCKING 0x0 ;  /* 0x0000000000007b1d */ /* 0x000fec0000010000 */
[----:B------:R-:W3:Y:S02]  /*a0a0*/  LDS.128 R16, [R0] ;  /* 0x0000000000107984 */ /* 0x000ee40000000c00 */
[----:B------:R-:W-:Y:S06]  /*a0b0*/  BAR.SYNC.DEFER_BLOCKING 0x0 ;  /* 0x0000000000007b1d */ /* 0x000fec0000010000 */
[----:B------:R-:W-:Y:S02]  /*a0c0*/  STSM.16.M88.4 [R22], R64 ;  /* 0x0000004016007844 */ /* 0x000fe40000000200 */
[----:B------:R-:W-:Y:S06]  /*a0d0*/  BAR.SYNC.DEFER_BLOCKING 0x0 ;  /* 0x0000000000007b1d */ /* 0x000fec0000010000 */
[----:B------:R-:W4:Y:S02]  /*a0e0*/  LDS.128 R12, [R0] ;  /* 0x00000000000c7984 */ /* 0x000f240000000c00 */
[----:B------:R-:W-:Y:S06]  /*a0f0*/  BAR.SYNC.DEFER_BLOCKING 0x0 ;  /* 0x0000000000007b1d */ /* 0x000fec0000010000 */
[----:B------:R5:W-:Y:S02]  /*a100*/  STSM.16.M88.4 [R22], R36 ;  /* 0x0000002416007844 */ /* 0x000be40000000200 */
[----:B------:R-:W-:Y:S01]  /*a110*/  BAR.SYNC.DEFER_BLOCKING 0x0 ;  /* 0x0000000000007b1d */ /* 0x000fe20000010000 */
[C---:B-----5:R-:W-:Y:S01]  /*a120*/  IADD3 R36, P4, R23.reuse, R3, RZ ;  /* 0x0000000317247210 */ /* 0x060fe20007f9e0ff */
[----:B------:R-:W-:Y:S01]  /*a130*/  VIADD R38, R23, UR26 ;  /* 0x0000001a17267c36 */ /* 0x000fe20008000000 */
[----:B0-----:R-:W-:-:S03]  /*a140*/  PRMT R39, R32, 0x7770, RZ ;  /* 0x0000777020277816 */ /* 0x001fc600000000ff */
[----:B------:R-:W0:Y:S02]  /*a150*/  LDS.128 R8, [R0] ;  /* 0x0000000000087984 */ /* 0x000e240000000c00 */
[----:B------:R-:W-:Y:S06]  /*a160*/  BAR.SYNC.DEFER_BLOCKING 0x0 ;  /* 0x0000000000007b1d */ /* 0x000fec0000010000 */
[----:B------:R5:W-:Y:S02]  /*a170*/  STSM.16.M88.4 [R22], R40 ;  /* 0x0000002816007844 */ /* 0x000be40000000200 */
[----:B------:R-:W-:Y:S01]  /*a180*/  BAR.SYNC.DEFER_BLOCKING 0x0 ;  /* 0x0000000000007b1d */ /* 0x000fe20000010000 */
[----:B-----5:R-:W-:Y:S01]  /*a190*/  SHF.R.S32.HI R40, RZ, 0x1f, R23 ;  /* 0x0000001fff287819 */ /* 0x020fe20000011417 */
[----:B------:R-:W-:Y:S01]  /*a1a0*/  VIADD R42, R38, UR26 ;  /* 0x0000001a262a7c36 */ /* 0x000fe20008000000 */
[----:B------:R-:W-:-:S02]  /*a1b0*/  SHF.R.S32.HI R41, RZ, 0x1f, R38 ;  /* 0x0000001fff297819 */ /* 0x000fc40000011426 */
[----:B------:R-:W-:Y:S01]  /*a1c0*/  PRMT R43, R32, 0x7772, RZ ;  /* 0x00007772202b7816 */ /* 0x000fe200000000ff */
[----:B------:R-:W-:Y:S01]  /*a1d0*/  IMAD.X R37, R40, 0x1, R2, P4 ;  /* 0x0000000128257824 */ /* 0x000fe200020e0602 */
[----:B------:R-:W-:Y:S01]  /*a1e0*/  ISETP.GE.AND P4, PT, R164, UR9, PT ;  /* 0x00000009a4007c0c */ /* 0x000fe2000bf86270 */
[----:B------:R-:W-:-:S03]  /*a1f0*/  ULDC.64 UR8, c[0x0][0x228] ;  /* 0x00008a0000087ab9 */ /* 0x000fc60000000a00 */
[----:B------:R-:W-:Y:S01]  /*a200*/  ISETP.LT.AND P4, PT, R168, UR24, !P4 ;  /* 0x00000018a8007c0c */ /* 0x000fe2000e781270 */
[----:B------:R-:W5:Y:S01]  /*a210*/  LDS.128 R4, [R0] ;  /* 0x0000000000047984 */ /* 0x000f620000000c00 */
[----:B------:R-:W-:Y:S06]  /*a220*/  BAR.SYNC.DEFER_BLOCKING 0x0 ;  /* 0x0000000000007b1d */ /* 0x000fec0000010000 */
[----:B------:R1:W-:Y:S02]  /*a230*/  STSM.16.M88.4 [R22], R44 ;  /* 0x0000002c16007844 */ /* 0x0003e40000000200 */
[----:B------:R-:W-:Y:S01]  /*a240*/  BAR.SYNC.DEFER_BLOCKING 0x0 ;  /* 0x0000000000007b1d */ /* 0x000fe20000010000 */
[----:B-1----:R-:W-:-:S02]  /*a250*/  PRMT R45, R32, 0x7771, RZ ;  /* 0x00007771202d7816 */ /* 0x002fc400000000ff */
[----:B------:R-:W-:Y:S02]  /*a260*/  SHF.R.S32.HI R44, RZ, 0x1f, R42 ;  /* 0x0000001fff2c7819 */ /* 0x000fe4000001142a */
[----:B------:R-:W-:Y:S01]  /*a270*/  PRMT R47, R32, 0x7773, RZ ;  /* 0x00007773202f7816 */ /* 0x000fe200000000ff */
[----:B------:R-:W-:Y:S01]  /*a280*/  VIADD R32, R164, 0x5 ;  /* 0x00000005a4207836 */ /* 0x000fe20000000000 */
[----:B------:R1:W-:Y:S01]  /*a290*/  @P1 STG.E.U8 desc[UR6][R36.64], R39 ;  /* 0x0000002724001986 */ /* 0x0003e2000c101106 */
[----:B------:R-:W-:-:S05]  /*a2a0*/  IADD3 R22, P1, R23, R20, RZ ;  /* 0x0000001417167210 */ /* 0x000fca0007f3e0ff */
[----:B------:R-:W-:-:S05]  /*a2b0*/  IMAD.X R23, R40, 0x1, R21, P1 ;  /* 0x0000000128177824 */ /* 0x000fca00008e0615 */
[----:B------:R2:W-:Y:S01]  /*a2c0*/  @P4 STG.E.U8 desc[UR6][R22.64], R45 ;  /* 0x0000002d16004986 */ /* 0x0005e2000c101106 */
[-C--:B-1----:R-:W-:Y:S01]  /*a2d0*/  IADD3 R36, P6, R38, R3.reuse, RZ ;  /* 0x0000000326247210 */ /* 0x082fe20007fde0ff */
[----:B------:R-:W-:Y:S01]  /*a2e0*/  VIADD R39, R164, 0x3 ;  /* 0x00000003a4277836 */ /* 0x000fe20000000000 */
[----:B------:R-:W-:Y:S02]  /*a2f0*/  ISETP.LT.AND P4, PT, R168, UR20, !P2 ;  /* 0x00000014a8007c0c */ /* 0x000fe4000d781270 */
[----:B------:R-:W-:Y:S01]  /*a300*/  IADD3 R38, P2, R38, R20, RZ ;  /* 0x0000001426267210 */ /* 0x000fe20007f5e0ff */
[--C-:B------:R-:W-:Y:S01]  /*a310*/  IMAD.X R37, R41, 0x1, R2.reuse, P6 ;  /* 0x0000000129257824 */ /* 0x100fe200030e0602 */
[----:B------:R-:W-:Y:S01]  /*a320*/  ISETP.GE.AND P1, PT, R39, UR4, PT ;  /* 0x0000000427007c0c */ /* 0x000fe2000bf26270 */
[----:B------:R-:W-:Y:S01]  /*a330*/  ULDC UR4, c[0x0][0x22c] ;  /* 0x00008b0000047ab9 */ /* 0x000fe20000000800 */
[----:B------:R-:W-:Y:S01]  /*a340*/  IADD3 R40, P6, R42, R3, RZ ;  /* 0x000000032a287210 */ /* 0x000fe20007fde0ff */
[----:B------:R-:W-:Y:S01]  /*a350*/  IMAD.X R39, R41, 0x1, R21, P2 ;  /* 0x0000000129277824 */ /* 0x000fe200010e0615 */
[----:B------:R1:W-:Y:S01]  /*a360*/  @P5 STG.E.U8 desc[UR6][R36.64], R43 ;  /* 0x0000002b24005986 */ /* 0x0003e2000c101106 */
[----:B------:R-:W-:Y:S01]  /*a370*/  ISETP.LT.AND P5, PT, R165, UR18, !P3 ;  /* 0x00000012a5007c0c */ /* 0x000fe2000dfa1270 */
[----:B--2---:R-:W-:Y:S01]  /*a380*/  VIADD R22, R164, 0x4 ;  /* 0x00000004a4167836 */ /* 0x004fe20000000000 */
[----:B------:R-:W-:Y:S01]  /*a390*/  PRMT R45, R33, 0x7770, RZ ;  /* 0x00007770212d7816 */ /* 0x000fe200000000ff */
[----:B------:R-:W-:Y:S01]  /*a3a0*/  IMAD.X R41, R44, 0x1, R2, P6 ;  /* 0x000000012c297824 */ /* 0x000fe200030e0602 */
[----:B------:R2:W-:Y:S01]  /*a3b0*/  @P4 STG.E.U8 desc[UR6][R38.64], R47 ;  /* 0x0000002f26004986 */ /* 0x0005e2000c101106 */
[----:B------:R-:W-:-:S02]  /*a3c0*/  ISETP.LT.AND P4, PT, R168, UR16, !P3 ;  /* 0x00000010a8007c0c */ /* 0x000fc4000df81270 */
[----:B------:R-:W-:Y:S01]  /*a3d0*/  ISETP.GE.AND P2, PT, R22, UR4, PT ;  /* 0x0000000416007c0c */ /* 0x000fe2000bf46270 */
[----:B------:R-:W-:Y:S01]  /*a3e0*/  ULDC UR4, c[0x0][0x22c] ;  /* 0x00008b0000047ab9 */ /* 0x000fe20000000800 */
[C---:B------:R-:W-:Y:S01]  /*a3f0*/  IADD3 R22, P3, R42.reuse, R20, RZ ;  /* 0x000000142a167210 */ /* 0x040fe20007f7e0ff */
[----:B-1----:R-:W-:-:S03]  /*a400*/  VIADD R43, R42, UR26 ;  /* 0x0000001a2a2b7c36 */ /* 0x002fc60008000000 */
[----:B------:R1:W-:Y:S01]  /*a410*/  @P5 STG.E.U8 desc[UR6][R40.64], R45 ;  /* 0x0000002d28005986 */ /* 0x0003e2000c101106 */
[----:B------:R-:W-:Y:S01]  /*a420*/  ISETP.LT.AND P5, PT, R165, UR14, !P1 ;  /* 0x0000000ea5007c0c */ /* 0x000fe2000cfa1270 */
[----:B------:R-:W-:Y:S01]  /*a430*/  IMAD.X R23, R44, 0x1, R21, P3 ;  /* 0x000000012c177824 */ /* 0x000fe200018e0615 */
[----:B------:R-:W-:Y:S02]  /*a440*/  SHF.R.S32.HI R42, RZ, 0x1f, R43 ;  /* 0x0000001fff2a7819 */ /* 0x000fe4000001142b */
[----:B------:R-:W-:Y:S02]  /*a450*/  IADD3 R36, P6, R43, R3, RZ ;  /* 0x000000032b247210 */ /* 0x000fe40007fde0ff */
[----:B------:R-:W-:Y:S01]  /*a460*/  ISETP.GE.AND P3, PT, R32, UR4, PT ;  /* 0x0000000420007c0c */ /* 0x000fe2000bf66270 */
[----:B------:R-:W-:Y:S01]  /*a470*/  ULDC UR4, c[0x0][0x22c] ;  /* 0x00008b0000047ab9 */ /* 0x000fe20000000800 */
[----:B--2---:R-:W-:Y:S01]  /*a480*/  PRMT R47, R35, 0x7770, RZ ;  /* 0x00007770232f7816 */ /* 0x004fe200000000ff */
[----:B------:R-:W-:Y:S01]  /*a490*/  IMAD.X R37, R42, 0x1, R2, P6 ;  /* 0x000000012a257824 */ /* 0x000fe200030e0602 */
[----:B-1----:R-:W-:Y:S01]  /*a4a0*/  PRMT R45, R33, 0x7771, RZ ;  /* 0x00007771212d7816 */ /* 0x002fe200000000ff */
[----:B------:R-:W-:Y:S01]  /*a4b0*/  VIADD R40, R43, UR26 ;  /* 0x0000001a2b287c36 */ /* 0x000fe20008000000 */
[----:B------:R-:W-:-:S03]  /*a4c0*/  PRMT R41, R33, 0x7772, RZ ;  /* 0x0000777221297816 */ /* 0x000fc600000000ff */
[----:B------:R1:W-:Y:S01]  /*a4d0*/  @P4 STG.E.U8 desc[UR6][R22.64], R45 ;  /* 0x0000002d16004986 */ /* 0x0003e2000c101106 */
[----:B------:R-:W-:Y:S01]  /*a4e0*/  ISETP.LT.AND P4, PT, R168, UR12, !P1 ;  /* 0x0000000ca8007c0c */ /* 0x000fe2000cf81270 */
[----:B------:R-:W-:Y:S01]  /*a4f0*/  ULDC UR12, c[0x0][0x228] ;  /* 0x00008a00000c7ab9 */ /* 0x000fe20000000800 */
[----:B------:R-:W-:Y:S01]  /*a500*/  IADD3 R38, P1, R43, R20, RZ ;  /* 0x000000142b267210 */ /* 0x000fe20007f3e0ff */
[----:B------:R2:W-:Y:S01]  /*a510*/  @P5 STG.E.U8 desc[UR6][R36.64], R41 ;  /* 0x0000002924005986 */ /* 0x0005e2000c101106 */
[----:B------:R-:W-:Y:S01]  /*a520*/  ISETP.LT.AND P5, PT, R165, UR10, !P2 ;  /* 0x0000000aa5007c0c */ /* 0x000fe2000d7a1270 */
[----:B------:R-:W-:Y:S01]  /*a530*/  ULDC UR10, c[0x0][0x22c] ;  /* 0x00008b00000a7ab9 */ /* 0x000fe20000000800 */
[----:B------:R-:W-:Y:S01]  /*a540*/  SHF.R.S32.HI R44, RZ, 0x1f, R40 ;  /* 0x0000001fff2c7819 */ /* 0x000fe20000011428 */
[----:B------:R-:W-:Y:S01]  /*a550*/  IMAD.X R39, R42, 0x1, R21, P1 ;  /* 0x000000012a277824 */ /* 0x000fe200008e0615 */
[----:B------:R-:W-:Y:S02]  /*a560*/  IADD3 R32, P6, R40, R3, RZ ;  /* 0x0000000328207210 */ /* 0x000fe40007fde0ff */
[----:B------:R-:W-:Y:S01]  /*a570*/  PRMT R43, R34, 0x7770, RZ ;  /* 0x00007770222b7816 */ /* 0x000fe200000000ff */
[----:B-1----:R-:W-:Y:S01]  /*a580*/  VIADD R22, R164, 0x6 ;  /* 0x00000006a4167836 */ /* 0x002fe20000000000 */
[----:B------:R-:W-:Y:S01]  /*a590*/  PRMT R45, R33, 0x7773, RZ ;  /* 0x00007773212d7816 */ /* 0x000fe200000000ff */
[----:B------:R-:W-:-:S02]  /*a5a0*/  IMAD.X R33, R44, 0x1, R2, P6 ;  /* 0x000000012c217824 */ /* 0x000fc400030e0602 */
[----:B--2---:R-:W-:Y:S01]  /*a5b0*/  VIADD R41, R40, UR26 ;  /* 0x0000001a28297c36 */ /* 0x004fe20008000000 */
[----:B------:R-:W-:Y:S01]  /*a5c0*/  ISETP.GE.AND P1, PT, R22, UR4, PT ;  /* 0x0000000416007c0c */ /* 0x000fe2000bf26270 */
[----:B------:R1:W-:Y:S01]  /*a5d0*/  @P4 STG.E.U8 desc[UR6][R38.64], R45 ;  /* 0x0000002d26004986 */ /* 0x0003e2000c101106 */
[----:B------:R-:W-:Y:S01]  /*a5e0*/  ISETP.LT.AND P4, PT, R168, UR8, !P2 ;  /* 0x00000008a8007c0c */ /* 0x000fe2000d781270 */
[----:B------:R-:W-:Y:S01]  /*a5f0*/  ULDC.64 UR4, c[0x0][0x228] ;  /* 0x00008a0000047ab9 */ /* 0x000fe20000000a00 */
[-C--:B------:R-:W-:Y:S01]  /*a600*/  IADD3 R22, P2, R40, R20.reuse, RZ ;  /* 0x0000001428167210 */ /* 0x080fe20007f5e0ff */
[----:B------:R2:W-:Y:S01]  /*a610*/  @P5 STG.E.U8 desc[UR6][R32.64], R43 ;  /* 0x0000002b20005986 */ /* 0x0005e2000c101106 */
[----:B------:R-:W-:Y:S01]  /*a620*/  ISETP.LT.AND P5, PT, R165, UR4, !P3 ;  /* 0x00000004a5007c0c */ /* 0x000fe2000dfa1270 */
[----:B------:R-:W-:Y:S01]  /*a630*/  VIADD R37, R164, 0x7 ;  /* 0x00000007a4257836 */ /* 0x000fe20000000000 */
[----:B------:R-:W-:Y:S01]  /*a640*/  SHF.R.S32.HI R40, RZ, 0x1f, R41 ;  /* 0x0000001fff287819 */ /* 0x000fe20000011429 */
[--C-:B------:R-:W-:Y:S01]  /*a650*/  IMAD.X R23, R44, 0x1, R21.reuse, P2 ;  /* 0x000000012c177824 */ /* 0x100fe200010e0615 */
[----:B------:R-:W-:Y:S01]  /*a660*/  IADD3 R36, P6, R41, R3, RZ ;  /* 0x0000000329247210 */ /* 0x000fe20007fde0ff */
[----:B------:R-:W-:Y:S01]  /*a670*/  ULDC UR4, c[0x0][0x22c] ;  /* 0x00008b0000047ab9 */ /* 0x000fe20000000800 */
[----:B------:R-:W-:Y:S01]  /*a680*/  ISETP.GE.AND P2, PT, R37, UR10, PT ;  /* 0x0000000a25007c0c */ /* 0x000fe2000bf46270 */
[----:B-1----:R-:W-:Y:S01]  /*a690*/  VIADD R38, R164, 0x8 ;  /* 0x00000008a4267836 */ /* 0x002fe20000000000 */
[----:B------:R-:W-:Y:S01]  /*a6a0*/  PRMT R45, R34, 0x7771, RZ ;  /* 0x00007771222d7816 */ /* 0x000fe200000000ff */
[----:B------:R-:W-:Y:S01]  /*a6b0*/  IMAD.X R37, R40, 0x1, R2, P6 ;  /* 0x0000000128257824 */ /* 0x000fe200030e0602 */
[C---:B------:R-:W-:Y:S01]  /*a6c0*/  PRMT R39, R34.reuse, 0x7773, RZ ;  /* 0x0000777322277816 */ /* 0x040fe200000000ff */
[----:B------:R-:W-:Y:S01]  /*a6d0*/  ULDC UR8, c[0x0][0x228] ;  /* 0x00008a0000087ab9 */ /* 0x000fe20000000800 */
[----:B--2---:R-:W-:Y:S01]  /*a6e0*/  PRMT R43, R34, 0x7772, RZ ;  /* 0x00007772222b7816 */ /* 0x004fe200000000ff */
[----:B------:R1:W-:Y:S01]  /*a6f0*/  @P4 STG.E.U8 desc[UR6][R22.64], R45 ;  /* 0x0000002d16004986 */ /* 0x0003e2000c101106 */
[----:B------:R-:W-:Y:S01]  /*a700*/  ISETP.LT.AND P4, PT, R168, UR28, !P3 ;  /* 0x0000001ca8007c0c */ /* 0x000fe2000df81270 */
[----:B------:R-:W-:Y:S01]  /*a710*/  VIADD R34, R164, 0x9 ;  /* 0x00000009a4227836 */ /* 0x000fe20000000000 */
[C---:B------:R-:W-:Y:S01]  /*a720*/  IADD3 R32, P3, R41.reuse, R20, RZ ;  /* 0x0000001429207210 */ /* 0x040fe20007f7e0ff */
[----:B------:R-:W-:Y:S01]  /*a730*/  VIADD R41, R41, UR26 ;  /* 0x0000001a29297c36 */ /* 0x000fe20008000000 */
[----:B------:R2:W-:Y:S01]  /*a740*/  @P5 STG.E.U8 desc[UR6][R36.64], R43 ;  /* 0x0000002b24005986 */ /* 0x0005e2000c101106 */
[----:B------:R-:W-:Y:S01]  /*a750*/  ISETP.LT.AND P5, PT, R165, UR30, !P1 ;  /* 0x0000001ea5007c0c */ /* 0x000fe2000cfa1270 */
[----:B------:R-:W-:Y:S01]  /*a760*/  ULDC UR10, c[0x0][0x228] ;  /* 0x00008a00000a7ab9 */ /* 0x000fe20000000800 */
[----:B------:R-:W-:Y:S01]  /*a770*/  IMAD.X R33, R40, 0x1, R21, P3 ;  /* 0x0000000128217824 */ /* 0x000fe200018e0615 */
[----:B------:R-:W-:Y:S01]  /*a780*/  ISETP.GE.AND P3, PT, R38, UR4, PT ;  /* 0x0000000426007c0c */ /* 0x000fe2000bf66270 */
[----:B------:R-:W-:Y:S01]  /*a790*/  ULDC UR4, c[0x0][0x22c] ;  /* 0x00008b0000047ab9 */ /* 0x000fe20000000800 */
[----:B------:R-:W-:-:S02]  /*a7a0*/  SHF.R.S32.HI R38, RZ, 0x1f, R41 ;  /* 0x0000001fff267819 */ /* 0x000fc40000011429 */
[CC--:B-1----:R-:W-:Y:S01]  /*a7b0*/  IADD3 R22, P6, R41.reuse, R3.reuse, RZ ;  /* 0x0000000329167210 */ /* 0x0c2fe20007fde0ff */
[----:B------:R1:W-:Y:S01]  /*a7c0*/  @P4 STG.E.U8 desc[UR6][R32.64], R39 ;  /* 0x0000002720004986 */ /* 0x0003e2000c101106 */
[----:B------:R-:W-:Y:S01]  /*a7d0*/  ISETP.GE.AND P4, PT, R34, UR4, PT ;  /* 0x0000000422007c0c */ /* 0x000fe2000bf86270 */
[----:B------:R-:W-:Y:S01]  /*a7e0*/  ULDC UR4, c[0x0][0x228] ;  /* 0x00008a0000047ab9 */ /* 0x000fe20000000800 */
[----:B------:R-:W-:Y:S01]  /*a7f0*/  ISETP.LT.AND P1, PT, R168, UR8, !P1 ;  /* 0x00000008a8007c0c */ /* 0x000fe2000cf21270 */
[C---:B------:R-:W-:Y:S01]  /*a800*/  IMAD.X R23, R38.reuse, 0x1, R2, P6 ;  /* 0x0000000126177824 */ /* 0x040fe200030e0602 */
[C---:B--2---:R-:W-:Y:S01]  /*a810*/  IADD3 R36, P6, R41.reuse, R20, RZ ;  /* 0x0000001429247210 */ /* 0x044fe20007fde0ff */
[----:B------:R-:W-:Y:S01]  /*a820*/  VIADD R41, R41, UR26 ;  /* 0x0000001a29297c36 */ /* 0x000fe20008000000 */
[----:B------:R-:W-:Y:S01]  /*a830*/  PRMT R43, R35, 0x7773, RZ ;  /* 0x00007773232b7816 */ /* 0x000fe200000000ff */
[----:B------:R-:W-:Y:S01]  /*a840*/  ULDC UR8, c[0x0][0x228] ;  /* 0x00008a0000087ab9 */ /* 0x000fe20000000800 */
[----:B------:R2:W-:Y:S01]  /*a850*/  @P5 STG.E.U8 desc[UR6][R22.64], R47 ;  /* 0x0000002f16005986 */ /* 0x0005e2000c101106 */
[----:B------:R-:W-:Y:S01]  /*a860*/  ISETP.LT.AND P5, PT, R165, UR4, !P2 ;  /* 0x00000004a5007c0c */ /* 0x000fe2000d7a1270 */
[----:B------:R-:W-:Y:S01]  /*a870*/  IMAD.X R37, R38, 0x1, R21, P6 ;  /* 0x0000000126257824 */ /* 0x000fe200030e0615 */
[C---:B------:R-:W-:Y:S01]  /*a880*/  PRMT R45, R35.reuse, 0x7771, RZ ;  /* 0x00007771232d7816 */ /* 0x040fe200000000ff */
[----:B------:R-:W-:Y:S01]  /*a890*/  ULDC UR4, c[0x0][0x228] ;  /* 0x00008a0000047ab9 */ /* 0x000fe20000000800 */
[----:B-1----:R-:W-:Y:S01]  /*a8a0*/  PRMT R39, R35, 0x7772, RZ ;  /* 0x0000777223277816 */ /* 0x002fe200000000ff */
[C---:B------:R-:W-:Y:S01]  /*a8b0*/  VIADD R38, R41.reuse, UR26 ;  /* 0x0000001a29267c36 */ /* 0x040fe20008000000 */
[----:B------:R-:W-:Y:S01]  /*a8c0*/  SHF.R.S32.HI R35, RZ, 0x1f, R41 ;  /* 0x0000001fff237819 */ /* 0x000fe20000011429 */
[----:B------:R1:W-:Y:S01]  /*a8d0*/  @P1 STG.E.U8 desc[UR6][R36.64], R45 ;  /* 0x0000002d24001986 */ /* 0x0003e2000c101106 */
[----:B------:R-:W-:-:S02]  /*a8e0*/  IADD3 R32, P6, R41, R3, RZ ;  /* 0x0000000329207210 */ /* 0x000fc40007fde0ff */
[----:B------:R-:W-:Y:S01]  /*a8f0*/  ISETP.LT.AND P2, PT, R168, UR4, !P2 ;  /* 0x00000004a8007c0c */ /* 0x000fe2000d741270 */
[----:B------:R-:W-:Y:S01]  /*a900*/  ULDC UR4, c[0x0][0x22c] ;  /* 0x00008b0000047ab9 */ /* 0x000fe20000000800 */
[----:B--2---:R-:W-:Y:S01]  /*a910*/  IADD3 R22, P1, R41, R20, RZ ;  /* 0x0000001429167210 */ /* 0x004fe20007f3e0ff */
[----:B------:R-:W-:Y:S01]  /*a920*/  IMAD.X R33, R35, 0x1, R2, P6 ;  /* 0x0000000123217824 */ /* 0x000fe200030e0602 */
[----:B------:R-:W-:Y:S01]  /*a930*/  ISETP.LT.AND P6, PT, R165, UR8, !P3 ;  /* 0x00000008a5007c0c */ /* 0x000fe2000dfc1270 */
[----:B------:R-:W-:Y:S01]  /*a940*/  ULDC UR8, c[0x0][0x228] ;  /* 0x00008a0000087ab9 */ /* 0x000fe20000000800 */
[----:B------:R-:W-:Y:S01]  /*a950*/  SHF.R.S32.HI R40, RZ, 0x1f, R38 ;  /* 0x0000001fff287819 */ /* 0x000fe20000011426 */
[----:B------:R-:W-:Y:S01]  /*a960*/  IMAD.X R23, R35, 0x1, R21, P1 ;  /* 0x0000000123177824 */ /* 0x000fe200008e0615 */
[----:B------:R2:W-:Y:S01]  /*a970*/  @P5 STG.E.U8 desc[UR6][R32.64], R39 ;  /* 0x0000002720005986 */ /* 0x0005e2000c101106 */
[----:B-1----:R-:W-:Y:S01]  /*a980*/  VIADD R36, R164, 0xa ;  /* 0x0000000aa4247836 */ /* 0x002fe20000000000 */
[----:B------:R-:W-:-:S02]  /*a990*/  IADD3 R34, P5, R38, R3, RZ ;  /* 0x0000000326227210 */ /* 0x000fc40007fbe0ff */
[----:B------:R-:W-:Y:S01]  /*a9a0*/  PRMT R41, R28, 0x7770, RZ ;  /* 0x000077701c297816 */ /* 0x000fe200000000ff */
[----:B------:R1:W-:Y:S01]  /*a9b0*/  @P2 STG.E.U8 desc[UR6][R22.64], R43 ;  /* 0x0000002b16002986 */ /* 0x0003e2000c101106 */
[----:B------:R-:W-:Y:S01]  /*a9c0*/  ISETP.GE.AND P1, PT, R36, UR4, PT ;  /* 0x0000000424007c0c */ /* 0x000fe2000bf26270 */
[----:B------:R-:W-:Y:S01]  /*a9d0*/  ULDC UR4, c[0x0][0x228] ;  /* 0x00008a0000047ab9 */ /* 0x000fe20000000800 */
[----:B------:R-:W-:Y:S01]  /*a9e0*/  IMAD.X R35, R40, 0x1, R2, P5 ;  /* 0x0000000128237824 */ /* 0x000fe200028e0602 */
[----:B------:R-:W-:Y:S01]  /*a9f0*/  ISETP.LT.AND P3, PT, R168, UR4, !P3 ;  /* 0x00000004a8007c0c */ /* 0x000fe2000df61270 */
[----:B------:R-:W-:Y:S01]  /*aa00*/  ULDC UR4, c[0x0][0x22c] ;  /* 0x00008b0000047ab9 */ /* 0x000fe20000000800 */
[----:B------:R-:W-:Y:S01]  /*aa10*/  ISETP.LT.AND P5, PT, R165, UR8, !P4 ;  /* 0x00000008a5007c0c */ /* 0x000fe2000e7a1270 */
[C---:B--2---:R-:W-:Y:S01]  /*aa20*/  VIADD R39, R38.reuse, UR26 ;  /* 0x0000001a26277c36 */ /* 0x044fe20008000000 */
[----:B------:R-:W-:Y:S01]  /*aa30*/  IADD3 R32, P2, R38, R20, RZ ;  /* 0x0000001426207210 */ /* 0x000fe20007f5e0ff */
[----:B------:R2:W-:Y:S01]  /*aa40*/  @P6 STG.E.U8 desc[UR6][R34.64], R41 ;  /* 0x0000002922006986 */ /* 0x0005e2000c101106 */
[----:B------:R-:W-:Y:S01]  /*aa50*/  ULDC UR8, c[0x0][0x228] ;  /* 0x00008a0000087ab9 */ /* 0x000fe20000000800 */
[C---:B------:R-:W-:Y:S01]  /*aa60*/  VIADD R38, R39.reuse, UR26 ;  /* 0x0000001a27267c36 */ /* 0x040fe20008000000 */
[----:B------:R-:W-:Y:S01]  /*aa70*/  SHF.R.S32.HI R42, RZ, 0x1f, R39 ;  /* 0x0000001fff2a7819 */ /* 0x000fe20000011427 */
[----:B-1----:R-:W-:Y:S01]  /*aa80*/  VIADD R22, R164, 0xb ;  /* 0x0000000ba4167836 */ /* 0x002fe20000000000 */
[----:B------:R-:W-:Y:S01]  /*aa90*/  IADD3 R36, P6, R39, R3, RZ ;  /* 0x0000000327247210 */ /* 0x000fe20007fde0ff */
[----:B------:R-:W-:Y:S01]  /*aaa0*/  IMAD.X R33, R40, 0x1, R21, P2 ;  /* 0x0000000128217824 */ /* 0x000fe200010e0615 */
[----:B------:R-:W-:-:S02]  /*aab0*/  PRMT R43, R28, 0x7771, RZ ;  /* 0x000077711c2b7816 */ /* 0x000fc400000000ff */
[----:B------:R-:W-:Y:S01]  /*aac0*/  ISETP.GE.AND P2, PT, R22, UR4, PT ;  /* 0x0000000416007c0c */ /* 0x000fe2000bf46270 */
[----:B------:R-:W-:Y:S01]  /*aad0*/  ULDC UR4, c[0x0][0x228] ;  /* 0x00008a0000047ab9 */ /* 0x000fe20000000800 */
[----:B------:R-:W-:Y:S01]  /*aae0*/  IMAD.X R37, R42, 0x1, R2, P6 ;  /* 0x000000012a257824 */ /* 0x000fe200030e0602 */
[----:B--2---:R-:W-:Y:S01]  /*aaf0*/  PRMT R41, R28, 0x7772, RZ ;  /* 0x000077721c297816 */ /* 0x004fe200000000ff */
        /* <DEDUP_REMOVED lines=9> */
[----:B------:R-:W-:-:S02]  /*ab90*/  IADD3 R34, P6, R38, R3, RZ ;  /* 0x0000000326227210 */ /* 0x000fc40007fde0ff */
[----:B------:R-:W-:Y:S01]  /*aba0*/  PRMT R39, R29, 0x7770, RZ ;  /* 0x000077701d277816 */ /* 0x000fe200000000ff */
[----:B-1----:R-:W-:Y:S02]  /*abb0*/  VIADD R32, R164, 0xc ;  /* 0x0000000ca4207836 */ /* 0x002fe40000000000 */
[----:B------:R-:W-:Y:S01]  /*abc0*/  IMAD.X R35, R40, 0x1, R2, P6 ;  /* 0x0000000128237824 */ /* 0x000fe200030e0602 */
[----:B--2---:R-:W-:Y:S01]  /*abd0*/  PRMT R41, R28, 0x7773, RZ ;  /* 0x000077731c297816 */ /* 0x004fe200000000ff */
[----:B------:R-:W-:Y:S01]  /*abe0*/  VIADD R28, R38, UR26 ;  /* 0x0000001a261c7c36 */ /* 0x000fe20008000000 */
[----:B------:R-:W-:Y:S01]  /*abf0*/  ISETP.GE.AND P3, PT, R32, UR4, PT ;  /* 0x0000000420007c0c */ /* 0x000fe2000bf66270 */
[----:B------:R-:W-:Y:S02]  /*ac00*/  ULDC UR4, c[0x0][0x228] ;  /* 0x00008a0000047ab9 */ /* 0x000fe40000000800 */
        /* <DEDUP_REMOVED lines=9> */
[----:B------:R-:W-:Y:S01]  /*aca0*/  IADD3 R36, P6, R28, R3, RZ ;  /* 0x000000031c247210 */ /* 0x000fe20007fde0ff */
[----:B-1----:R-:W-:Y:S01]  /*acb0*/  VIADD R22, R164, 0xd ;  /* 0x0000000da4167836 */ /* 0x002fe20000000000 */
[----:B------:R-:W-:-:S03]  /*acc0*/  PRMT R41, R30, 0x7771, RZ ;  /* 0x000077711e297816 */ /* 0x000fc600000000ff */
[----:B------:R-:W-:Y:S01]  /*acd0*/  IMAD.X R37, R38, 0x1, R2, P6 ;  /* 0x0000000126257824 */ /* 0x000fe200030e0602 */
[C---:B--2---:R-:W-:Y:S01]  /*ace0*/  PRMT R39, R29.reuse, 0x7771, RZ ;  /* 0x000077711d277816 */ /* 0x044fe200000000ff */
[----:B------:R-:W-:Y:S01]  /*acf0*/  VIADD R34, R28, UR26 ;  /* 0x0000001a1c227c36 */ /* 0x000fe20008000000 */
[----:B------:R-:W-:Y:S01]  /*ad00*/  ISETP.GE.AND P1, PT, R22, UR4, PT ;  /* 0x0000000416007c0c */ /* 0x000fe2000bf26270 */
[----:B------:R-:W-:Y:S01]  /*ad10*/  ULDC UR4, c[0x0][0x228] ;  /* 0x00008a0000047ab9 */ /* 0x000fe20000000800 */
[----:B------:R-:W-:Y:S01]  /*ad20*/  PRMT R35, R29, 0x7772, RZ ;  /* 0x000077721d237816 */ /* 0x000fe200000000ff */
        /* <DEDUP_REMOVED lines=10> */
[----:B-1----:R-:W-:Y:S01]  /*add0*/  PRMT R39, R29, 0x7773, RZ ;  /* 0x000077731d277816 */ /* 0x002fe200000000ff */
[----:B------:R-:W-:Y:S02]  /*ade0*/  VIADD R32, R164, 0xe ;  /* 0x0000000ea4207836 */ /* 0x000fe40000000000 */
[--C-:B------:R-:W-:Y:S01]  /*adf0*/  IMAD.X R29, R40, 0x1, R2.reuse, P6 ;  /* 0x00000001281d7824 */ /* 0x100fe200030e0602 */
[----:B--2---:R-:W-:Y:S01]  /*ae00*/  PRMT R37, R30, 0x7770, RZ ;  /* 0x000077701e257816 */ /* 0x004fe200000000ff */
[----:B------:R1:W-:Y:S01]  /*ae10*/  @P4 STG.E.U8 desc[UR6][R22.64], R39 ;  /* 0x0000002716004986 */ /* 0x0003e2000c101106 */
[----:B------:R-:W-:Y:S01]  /*ae20*/  ISETP.LT.AND P4, PT, R168, UR8, !P3 ;  /* 0x00000008a8007c0c */ /* 0x000fe2000df81270 */
[----:B------:R-:W-:Y:S01]  /*ae30*/  VIADD R35, R34, UR26 ;  /* 0x0000001a22237c36 */ /* 0x000fe20008000000 */
[----:B------:R-:W-:Y:S01]  /*ae40*/  ISETP.GE.AND P2, PT, R32, UR4, PT ;  /* 0x0000000420007c0c */ /* 0x000fe2000bf46270 */
[----:B------:R2:W-:Y:S01]  /*ae50*/  @P5 STG.E.U8 desc[UR6][R28.64], R37 ;  /* 0x000000251c005986 */ /* 0x0005e2000c101106 */
[-C--:B------:R-:W-:Y:S01]  /*ae60*/  IADD3 R32, P3, R34, R20.reuse, RZ ;  /* 0x0000001422207210 */ /* 0x080fe20007f7e0ff */
[----:B------:R-:W-:Y:S01]  /*ae70*/  VIADD R34, R164, 0xf ;  /* 0x0000000fa4227836 */ /* 0x000fe20000000000 */
[----:B------:R-:W-:Y:S01]  /*ae80*/  ISETP.LT.AND P5, PT, R165, UR10, !P1 ;  /* 0x0000000aa5007c0c */ /* 0x000fe2000cfa1270 */
[----:B------:R-:W-:Y:S01]  /*ae90*/  ULDC UR4, c[0x0][0x22c] ;  /* 0x00008b0000047ab9 */ /* 0x000fe20000000800 */
[----:B------:R-:W-:Y:S01]  /*aea0*/  SHF.R.S32.HI R36, RZ, 0x1f, R35 ;  /* 0x0000001fff247819 */ /* 0x000fe20000011423 */
[--C-:B------:R-:W-:Y:S01]  /*aeb0*/  IMAD.X R33, R40, 0x1, R21.reuse, P3 ;  /* 0x0000000128217824 */ /* 0x100fe200018e0615 */
[----:B------:R-:W-:Y:S01]  /*aec0*/  ISETP.GE.AND P3, PT, R34, UR4, PT ;  /* 0x0000000422007c0c */ /* 0x000fe2000bf66270 */
[----:B------:R-:W-:Y:S01]  /*aed0*/  ULDC UR4, c[0x0][0x228] ;  /* 0x00008a0000047ab9 */ /* 0x000fe20000000800 */
[CC--:B-1----:R-:W-:Y:S01]  /*aee0*/  IADD3 R22, P6, R35.reuse, R3.reuse, RZ ;  /* 0x0000000323167210 */ /* 0x0c2fe20007fde0ff */
[----:B------:R-:W-:Y:S01]  /*aef0*/  ULDC UR8, c[0x0][0x228] ;  /* 0x00008a0000087ab9 */ /* 0x000fe20000000800 */
[----:B------:R-:W-:Y:S01]  /*af00*/  PRMT R39, R30, 0x7772, RZ ;  /* 0x000077721e277816 */ /* 0x000fe200000000ff */
[----:B------:R1:W-:Y:S01]  /*af10*/  @P4 STG.E.U8 desc[UR6][R32.64], R41 ;  /* 0x0000002920004986 */ /* 0x0003e2000c101106 */
[----:B------:R-:W-:Y:S01]  /*af20*/  ISETP.LT.AND P4, PT, R168, UR4, !P1 ;  /* 0x00000004a8007c0c */ /* 0x000fe2000cf81270 */
[----:B------:R-:W-:Y:S01]  /*af30*/  IMAD.X R23, R36, 0x1, R2, P6 ;  /* 0x0000000124177824 */ /* 0x000fe200030e0602 */
[C---:B--2---:R-:W-:Y:S01]  /*af40*/  IADD3 R28, P1, R35.reuse, R20, RZ ;  /* 0x00000014231c7210 */ /* 0x044fe20007f3e0ff */
[----:B------:R-:W-:Y:S01]  /*af50*/  VIADD R35, R35, UR26 ;  /* 0x0000001a23237c36 */ /* 0x000fe20008000000 */
[----:B------:R-:W-:Y:S01]  /*af60*/  PRMT R37, R30, 0x7773, RZ ;  /* 0x000077731e257816 */ /* 0x000fe200000000ff */
[----:B------:R-:W-:Y:S01]  /*af70*/  VIADD R34, R164, 0x10 ;  /* 0x00000010a4227836 */ /* 0x000fe20000000000 */
[----:B------:R2:W-:Y:S01]  /*af80*/  @P5 STG.E.U8 desc[UR6][R22.64], R39 ;  /* 0x0000002716005986 */ /* 0x0005e2000c101106 */
[----:B------:R-:W-:Y:S01]  /*af90*/  ISETP.LT.AND P5, PT, R165, UR8, !P2 ;  /* 0x00000008a5007c0c */ /* 0x000fe2000d7a1270 */
[----:B------:R-:W-:Y:S01]  /*afa0*/  IMAD.X R29, R36, 0x1, R21, P1 ;  /* 0x00000001241d7824 */ /* 0x000fe200008e0615 */
[----:B------:R-:W-:Y:S01]  /*afb0*/  ULDC UR4, c[0x0][0x22c] ;  /* 0x00008b0000047ab9 */ /* 0x000fe20000000800 */
[----:B------:R-:W-:Y:S01]  /*afc0*/  VIADD R30, R164, 0x11 ;  /* 0x00000011a41e7836 */ /* 0x000fe20000000000 */
[----:B-1----:R-:W-:Y:S01]  /*afd0*/  SHF.R.S32.HI R32, RZ, 0x1f, R35 ;  /* 0x0000001fff207819 */ /* 0x002fe20000011423 */
[----:B------:R-:W-:Y:S01]  /*afe0*/  ULDC UR8, c[0x0][0x228] ;  /* 0x00008a0000087ab9 */ /* 0x000fe20000000800 */
[----:B------:R-:W-:Y:S01]  /*aff0*/  ISETP.GE.AND P1, PT, R34, UR4, PT ;  /* 0x0000000422007c0c */ /* 0x000fe2000bf26270 */
[----:B------:R-:W-:Y:S01]  /*b000*/  ULDC UR4, c[0x0][0x22c] ;  /* 0x00008b0000047ab9 */ /* 0x000fe20000000800 */
[----:B------:R1:W-:Y:S01]  /*b010*/  @P4 STG.E.U8 desc[UR6][R28.64], R37 ;  /* 0x000000251c004986 */ /* 0x0003e2000c101106 */
[----:B------:R-:W-:Y:S01]  /*b020*/  PRMT R33, R31, 0x7770, RZ ;  /* 0x000077701f217816 */ /* 0x000fe200000000ff */
[----:B------:R-:W-:Y:S01]  /*b030*/  ULDC UR10, c[0x0][0x228] ;  /* 0x00008a00000a7ab9 */ /* 0x000fe20000000800 */
[----:B--2---:R-:W-:-:S02]  /*b040*/  IADD3 R22, P6, R35, R3, RZ ;  /* 0x0000000323167210 */ /* 0x004fc40007fde0ff */
[----:B------:R-:W-:Y:S01]  /*b050*/  ISETP.GE.AND P4, PT, R30, UR4, PT ;  /* 0x000000041e007c0c */ /* 0x000fe2000bf86270 */
[----:B------:R-:W-:Y:S01]  /*b060*/  ULDC UR4, c[0x0][0x248] ;  /* 0x0000920000047ab9 */ /* 0x000fe20000000800 */
[----:B------:R-:W-:Y:S01]  /*b070*/  ISETP.LT.AND P2, PT, R168, UR8, !P2 ;  /* 0x00000008a8007c0c */ /* 0x000fe2000d741270 */
[C---:B------:R-:W-:Y:S01]  /*b080*/  IMAD.X R23, R32.reuse, 0x1, R2, P6 ;  /* 0x0000000120177824 */ /* 0x040fe200030e0602 */
[----:B------:R-:W-:Y:S01]  /*b090*/  ULDC UR8, c[0x0][0x228] ;  /* 0x00008a0000087ab9 */ /* 0x000fe20000000800 */
[----:B------:R-:W-:Y:S01]  /*b0a0*/  VIADD R30, R35, UR4 ;  /* 0x00000004231e7c36 */ /* 0x000fe20008000000 */
[----:B------:R-:W-:Y:S01]  /*b0b0*/  PRMT R39, R31, 0x7771, RZ ;  /* 0x000077711f277816 */ /* 0x000fe200000000ff */
[----:B------:R-:W-:Y:S01]  /*b0c0*/  ULDC UR4, c[0x0][0x248] ;  /* 0x0000920000047ab9 */ /* 0x000fe20000000800 */
[----:B-1----:R-:W-:Y:S01]  /*b0d0*/  IADD3 R28, P6, R35, R20, RZ ;  /* 0x00000014231c7210 */ /* 0x002fe20007fde0ff */
[----:B------:R1:W-:Y:S01]  /*b0e0*/  @P5 STG.E.U8 desc[UR6][R22.64], R33 ;  /* 0x0000002116005986 */ /* 0x0003e2000c101106 */
[----:B------:R-:W-:Y:S01]  /*b0f0*/  ISETP.LT.AND P5, PT, R165, UR8, !P3 ;  /* 0x00000008a5007c0c */ /* 0x000fe2000dfa1270 */
[----:B------:R-:W-:Y:S01]  /*b100*/  ULDC UR8, c[0x0][0x228] ;  /* 0x00008a0000087ab9 */ /* 0x000fe20000000800 */
[C---:B------:R-:W-:Y:S01]  /*b110*/  PRMT R37, R31.reuse, 0x7773, RZ ;  /* 0x000077731f257816 */ /* 0x040fe200000000ff */
[----:B------:R-:W-:Y:S01]  /*b120*/  IMAD.X R29, R32, 0x1, R21, P6 ;  /* 0x00000001201d7824 */ /* 0x000fe200030e0615 */
[----:B------:R-:W-:Y:S01]  /*b130*/  PRMT R35, R31, 0x7772, RZ ;  /* 0x000077721f237816 */ /* 0x000fe200000000ff */
[----:B------:R-:W-:Y:S01]  /*b140*/  VIADD R32, R164, 0x12 ;  /* 0x00000012a4207836 */ /* 0x000fe20000000000 */
[----:B------:R-:W-:-:S02]  /*b150*/  SHF.R.S32.HI R31, RZ, 0x1f, R30 ;  /* 0x0000001fff1f7819 */ /* 0x000fc4000001141e */
[----:B------:R-:W-:Y:S01]  /*b160*/  ISETP.LT.AND P3, PT, R168, UR8, !P3 ;  /* 0x00000008a8007c0c */ /* 0x000fe2000df61270 */
[----:B------:R2:W-:Y:S01]  /*b170*/  @P2 STG.E.U8 desc[UR6][R28.64], R39 ;  /* 0x000000271c002986 */ /* 0x0005e2000c101106 */
[----:B------:R-:W-:Y:S01]  /*b180*/  ULDC UR8, c[0x0][0x228] ;  /* 0x00008a0000087ab9 */ /* 0x000fe20000000800 */
[CC--:B-1----:R-:W-:Y:S01]  /*b190*/  IADD3 R22, P6, R30.reuse, R3.reuse, RZ ;  /* 0x000000031e167210 */ /* 0x0c2fe20007fde0ff */
[C---:B------:R-:W-:Y:S01]  /*b1a0*/  VIADD R33, R30.reuse, UR4 ;  /* 0x000000041e217c36 */ /* 0x040fe20008000000 */
[----:B------:R-:W-:Y:S01]  /*b1b0*/  IADD3 R30, P2, R30, R20, RZ ;  /* 0x000000141e1e7210 */ /* 0x000fe20007f5e0ff */
[----:B------:R-:W-:Y:S02]  /*b1c0*/  ULDC UR4, c[0x0][0x22c] ;  /* 0x00008b0000047ab9 */ /* 0x000fe40000000800 */
[----:B------:R-:W-:Y:S01]  /*b1d0*/  IMAD.X R23, R31, 0x1, R2, P6 ;  /* 0x000000011f177824 */ /* 0x000fe200030e0602 */
[----:B------:R-:W-:Y:S01]  /*b1e0*/  ISETP.LT.AND P6, PT, R165, UR10, !P1 ;  /* 0x0000000aa5007c0c */ /* 0x000fe2000cfc1270 */
[----:B------:R-:W-:Y:S01]  /*b1f0*/  IMAD.X R31, R31, 0x1, R21, P2 ;  /* 0x000000011f1f7824 */ /* 0x000fe200010e0615 */
[----:B------:R-:W-:Y:S01]  /*b200*/  SHF.R.S32.HI R34, RZ, 0x1f, R33 ;  /* 0x0000001fff227819 */ /* 0x000fe20000011421 */
[----:B------:R-:W-:Y:S01]  /*b210*/  ULDC UR10, c[0x0][0x228] ;  /* 0x00008a00000a7ab9 */ /* 0x000fe20000000800 */
[----:B------:R1:W-:Y:S01]  /*b220*/  @P5 STG.E.U8 desc[UR6][R22.64], R35 ;  /* 0x0000002316005986 */ /* 0x0003e2000c101106 */
[----:B--2---:R-:W-:-:S02]  /*b230*/  IADD3 R28, P5, R33, R3, RZ ;  /* 0x00000003211c7210 */ /* 0x004fc40007fbe0ff */
[----:B------:R-:W-:Y:S01]  /*b240*/  ISETP.GE.AND P2, PT, R32, UR4, PT ;  /* 0x0000000420007c0c */ /* 0x000fe2000bf46270 */
[----:B------:R-:W-:Y:S01]  /*b250*/  ULDC UR4, c[0x0][0x248] ;  /* 0x0000920000047ab9 */ /* 0x000fe20000000800 */
[----:B------:R-:W-:Y:S01]  /*b260*/  PRMT R39, R24, 0x7770, RZ ;  /* 0x0000777018277816 */ /* 0x000fe200000000ff */
[----:B------:R-:W-:Y:S01]  /*b270*/  IMAD.X R29, R34, 0x1, R2, P5 ;  /* 0x00000001221d7824 */ /* 0x000fe200028e0602 */
[----:B------:R2:W-:Y:S01]  /*b280*/  @P3 STG.E.U8 desc[UR6][R30.64], R37 ;  /* 0x000000251e003986 */ /* 0x0005e2000c101106 */
[----:B------:R-:W-:Y:S01]  /*b290*/  ISETP.LT.AND P3, PT, R168, UR8, !P1 ;  /* 0x00000008a8007c0c */ /* 0x000fe2000cf61270 */
[----:B------:R-:W-:Y:S01]  /*b2a0*/  VIADD R32, R33, UR4 ;  /* 0x0000000421207c36 */ /* 0x000fe20008000000 */
[----:B------:R-:W-:Y:S01]  /*b2b0*/  ISETP.LT.AND P5, PT, R165, UR10, !P4 ;  /* 0x0000000aa5007c0c */ /* 0x000fe2000e7a1270 */
[----:B------:R3:W-:Y:S01]  /*b2c0*/  @P6 STG.E.U8 desc[UR6][R28.64], R39 ;  /* 0x000000271c006986 */ /* 0x0007e2000c101106 */
[----:B-1----:R-:W-:Y:S01]  /*b2d0*/  IADD3 R22, P1, R33, R20, RZ ;  /* 0x0000001421167210 */ /* 0x002fe20007f3e0ff */
[----:B------:R-:W-:Y:S01]  /*b2e0*/  ULDC UR4, c[0x0][0x22c] ;  /* 0x00008b0000047ab9 */ /* 0x000fe20000000800 */
[----:B------:R-:W-:Y:S01]  /*b2f0*/  SHF.R.S32.HI R36, RZ, 0x1f, R32 ;  /* 0x0000001fff247819 */ /* 0x000fe20000011420 */
[----:B------:R-:W-:Y:S01]  /*b300*/  ULDC UR8, c[0x0][0x228] ;  /* 0x00008a0000087ab9 */ /* 0x000fe20000000800 */
[----:B------:R-:W-:Y:S01]  /*b310*/  PRMT R35, R24, 0x7772, RZ ;  /* 0x0000777218237816 */ /* 0x000fe200000000ff */
[----:B------:R-:W-:Y:S01]  /*b320*/  IMAD.X R23, R34, 0x1, R21, P1 ;  /* 0x0000000122177824 */ /* 0x000fe200008e0615 */
[----:B------:R-:W-:Y:S01]  /*b330*/  ISETP.LT.AND P4, PT, R168, UR8, !P4 ;  /* 0x00000008a8007c0c */ /* 0x000fe2000e781270 */
[----:B------:R-:W-:Y:S01]  /*b340*/  ULDC UR10, c[0x0][0x228] ;  /* 0x00008a00000a7ab9 */ /* 0x000fe20000000800 */
[----:B--2---:R-:W-:Y:S01]  /*b350*/  IADD3 R30, P6, R32, R3, RZ ;  /* 0x00000003201e7210 */ /* 0x004fe20007fde0ff */
[----:B------:R-:W-:Y:S01]  /*b360*/  ULDC UR8, c[0x0][0x228] ;  /* 0x00008a0000087ab9 */ /* 0x000fe20000000800 */
[----:B------:R-:W-:Y:S01]  /*b370*/  PRMT R37, R24, 0x7771, RZ ;  /* 0x0000777118257816 */ /* 0x000fe200000000ff */
[----:B---3--:R-:W-:-:S02]  /*b380*/  VIADD R28, R164, 0x13 ;  /* 0x00000013a41c7836 */ /* 0x008fc40000000000 */
[----:B------:R-:W-:Y:S02]  /*b390*/  IMAD.X R31, R36, 0x1, R2, P6 ;  /* 0x00000001241f7824 */ /* 0x000fe400030e0602 */
[----:B------:R1:W-:Y:S01]  /*b3a0*/  @P3 STG.E.U8 desc[UR6][R22.64], R37 ;  /* 0x0000002516003986 */ /* 0x0003e2000c101106 */
[----:B------:R-:W-:Y:S01]  /*b3b0*/  ISETP.GE.AND P1, PT, R28, UR4, PT ;  /* 0x000000041c007c0c */ /* 0x000fe2000bf26270 */
[----:B------:R-:W-:Y:S01]  /*b3c0*/  ULDC UR4, c[0x0][0x248] ;  /* 0x0000920000047ab9 */ /* 0x000fe20000000800 */
[C---:B------:R-:W-:Y:S01]  /*b3d0*/  IADD3 R28, P3, R32.reuse, R20, RZ ;  /* 0x00000014201c7210 */ /* 0x040fe20007f7e0ff */
[----:B------:R-:W-:Y:S01]  /*b3e0*/  VIADD R33, R32, UR4 ;  /* 0x0000000420217c36 */ /* 0x000fe20008000000 */
[----:B------:R2:W-:Y:S01]  /*b3f0*/  @P5 STG.E.U8 desc[UR6][R30.64], R35 ;  /* 0x000000231e005986 */ /* 0x0005e2000c101106 */
[----:B------:R-:W-:Y:S01]  /*b400*/  ISETP.LT.AND P5, PT, R165, UR10, !P2 ;  /* 0x0000000aa5007c0c */ /* 0x000fe2000d7a1270 */
[----:B------:R-:W-:Y:S01]  /*b410*/  ULDC UR4, c[0x0][0x22c] ;  /* 0x00008b0000047ab9 */ /* 0x000fe20000000800 */
[----:B------:R-:W-:Y:S01]  /*b420*/  IMAD.X R29, R36, 0x1, R21, P3 ;  /* 0x00000001241d7824 */ /* 0x000fe200018e0615 */
[----:B------:R-:W-:Y:S01]  /*b430*/  SHF.R.S32.HI R32, RZ, 0x1f, R33 ;  /* 0x0000001fff207819 */ /* 0x000fe20000011421 */
[----:B------:R-:W-:Y:S01]  /*b440*/  ULDC UR10, c[0x0][0x228] ;  /* 0x00008a00000a7ab9 */ /* 0x000fe20000000800 */
[----:B-1----:R-:W-:-:S02]  /*b450*/  IADD3 R22, P6, R33, R3, RZ ;  /* 0x0000000321167210 */ /* 0x002fc40007fde0ff */
[----:B------:R-:W-:Y:S01]  /*b460*/  PRMT R37, R24, 0x7773, RZ ;  /* 0x0000777318257816 */ /* 0x000fe200000000ff */
[----:B--2---:R-:W-:Y:S01]  /*b470*/  VIADD R30, R164, 0x14 ;  /* 0x00000014a41e7836 */ /* 0x004fe20000000000 */
[----:B------:R-:W-:Y:S01]  /*b480*/  PRMT R35, R25, 0x7770, RZ ;  /* 0x0000777019237816 */ /* 0x000fe200000000ff */
[----:B------:R-:W-:Y:S02]  /*b490*/  IMAD.X R23, R32, 0x1, R2, P6 ;  /* 0x0000000120177824 */ /* 0x000fe400030e0602 */
[----:B------:R1:W-:Y:S01]  /*b4a0*/  @P4 STG.E.U8 desc[UR6][R28.64], R37 ;  /* 0x000000251c004986 */ /* 0x0003e2000c101106 */
[----:B------:R-:W-:Y:S01]  /*b4b0*/  ISETP.LT.AND P4, PT, R168, UR8, !P2 ;  /* 0x00000008a8007c0c */ /* 0x000fe2000d781270 */
[----:B------:R-:W-:Y:S01]  /*b4c0*/  ULDC UR8, c[0x0][0x228] ;  /* 0x00008a0000087ab9 */ /* 0x000fe20000000800 */
        /* <DEDUP_REMOVED lines=11> */
[----:B------:R-:W-:-:S03]  /*b580*/  PRMT R33, R25, 0x7772, RZ ;  /* 0x0000777219217816 */ /* 0x000fc600000000ff */
[----:B------:R-:W-:Y:S01]  /*b590*/  IMAD.X R29, R34, 0x1, R2, P6 ;  /* 0x00000001221d7824 */ /* 0x000fe200030e0602 */
[----:B--2---:R-:W-:Y:S01]  /*b5a0*/  PRMT R35, R25, 0x7771, RZ ;  /* 0x0000777119237816 */ /* 0x004fe200000000ff */
[----:B------:R-:W-:-:S04]  /*b5b0*/  VIADD R22, R164, 0x15 ;  /* 0x00000015a4167836 */ /* 0x000fc80000000000 */
[----:B------:R1:W-:Y:S01]  /*b5c0*/  @P4 STG.E.U8 desc[UR6][R30.64], R35 ;  /* 0x000000231e004986 */ /* 0x0003e2000c101106 */
[----:B------:R-:W-:Y:S01]  /*b5d0*/  ISETP.GE.AND P2, PT, R22, UR4, PT ;  /* 0x0000000416007c0c */ /* 0x000fe2000bf46270 */
[----:B------:R-:W-:Y:S01]  /*b5e0*/  ULDC UR4, c[0x0][0x248] ;  /* 0x0000920000047ab9 */ /* 0x000fe20000000800 */
[----:B------:R-:W-:Y:S01]  /*b5f0*/  ISETP.LT.AND P4, PT, R168, UR8, !P1 ;  /* 0x00000008a8007c0c */ /* 0x000fe2000cf81270 */
[C---:B------:R-:W-:Y:S01]  /*b600*/  VIADD R32, R24.reuse, UR4 ;  /* 0x0000000418207c36 */ /* 0x040fe20008000000 */
[----:B------:R-:W-:Y:S01]  /*b610*/  IADD3 R22, P1, R24, R20, RZ ;  /* 0x0000001418167210 */ /* 0x000fe20007f3e0ff */
[----:B------:R2:W-:Y:S01]  /*b620*/  @P5 STG.E.U8 desc[UR6][R28.64], R33 ;  /* 0x000000211c005986 */ /* 0x0005e2000c101106 */
[----:B------:R-:W-:Y:S01]  /*b630*/  ISETP.LT.AND P5, PT, R165, UR10, !P3 ;  /* 0x0000000aa5007c0c */ /* 0x000fe2000dfa1270 */
[----:B------:R-:W-:Y:S01]  /*b640*/  ULDC UR4, c[0x0][0x22c] ;  /* 0x00008b0000047ab9 */ /* 0x000fe20000000800 */
[----:B------:R-:W-:Y:S01]  /*b650*/  SHF.R.S32.HI R36, RZ, 0x1f, R32 ;  /* 0x0000001fff247819 */ /* 0x000fe20000011420 */
[----:B------:R-:W-:Y:S01]  /*b660*/  IMAD.X R23, R34, 0x1, R21, P1 ;  /* 0x0000000122177824 */ /* 0x000fe200008e0615 */
[----:B------:R-:W-:Y:S01]  /*b670*/  IADD3 R24, P6, R32, R3, RZ ;  /* 0x0000000320187210 */ /* 0x000fe20007fde0ff */
[----:B------:R-:W-:Y:S01]  /*b680*/  ULDC UR8, c[0x0][0x228] ;  /* 0x00008a0000087ab9 */ /* 0x000fe20000000800 */
[----:B-1----:R-:W-:Y:S01]  /*b690*/  PRMT R35, R25, 0x7773, RZ ;  /* 0x0000777319237816 */ /* 0x002fe200000000ff */
[----:B------:R-:W-:Y:S01]  /*b6a0*/  ULDC UR10, c[0x0][0x228] ;  /* 0x00008a00000a7ab9 */ /* 0x000fe20000000800 */
[----:B------:R-:W-:-:S02]  /*b6b0*/  VIADD R30, R164, 0x17 ;  /* 0x00000017a41e7836 */ /* 0x000fc40000000000 */
[----:B------:R-:W-:Y:S01]  /*b6c0*/  IMAD.X R25, R36, 0x1, R2, P6 ;  /* 0x0000000124197824 */ /* 0x000fe200030e0602 */
[----:B--2---:R-:W-:Y:S01]  /*b6d0*/  PRMT R33, R26, 0x7770, RZ ;  /* 0x000077701a217816 */ /* 0x004fe200000000ff */
[----:B------:R-:W-:Y:S01]  /*b6e0*/  VIADD R28, R164, 0x16 ;  /* 0x00000016a41c7836 */ /* 0x000fe20000000000 */
[----:B------:R1:W-:Y:S01]  /*b6f0*/  @P4 STG.E.U8 desc[UR6][R22.64], R35 ;  /* 0x0000002316004986 */ /* 0x0003e2000c101106 */
[----:B------:R-:W-:Y:S01]  /*b700*/  ISETP.LT.AND P4, PT, R168, UR8, !P3 ;  /* 0x00000008a8007c0c */ /* 0x000fe2000df81270 */
[----:B------:R-:W-:Y:S02]  /*b710*/  ULDC UR8, c[0x0][0x22c] ;  /* 0x00008b0000087ab9 */ /* 0x000fe40000000800 */
        /* <DEDUP_REMOVED lines=11> */
[----:B------:R-:W-:Y:S02]  /*b7d0*/  PRMT R35, R26, 0x7772, RZ ;  /* 0x000077721a237816 */ /* 0x000fe400000000ff */
[----:B------:R-:W-:Y:S01]  /*b7e0*/  ISETP.GE.AND P3, PT, R30, UR8, PT ;  /* 0x000000081e007c0c */ /* 0x000fe2000bf66270 */
[----:B------:R-:W-:Y:S01]  /*b7f0*/  IMAD.X R23, R32, 0x1, R2, P6 ;  /* 0x0000000120177824 */ /* 0x000fe200030e0602 */
[----:B--2---:R-:W-:Y:S01]  /*b800*/  PRMT R33, R26, 0x7771, RZ ;  /* 0x000077711a217816 */ /* 0x004fe200000000ff */
[----:B------:R-:W-:Y:S01]  /*b810*/  VIADD R30, R164, 0x18 ;  /* 0x00000018a41e7836 */ /* 0x000fe20000000000 */
[----:B------:R-:W-:-:S03]  /*b820*/  ULDC UR8, c[0x0][0x22c] ;  /* 0x00008b0000087ab9 */ /* 0x000fc60000000800 */
[----:B------:R1:W-:Y:S01]  /*b830*/  @P4 STG.E.U8 desc[UR6][R28.64], R33 ;  /* 0x000000211c004986 */ /* 0x0003e2000c101106 */
[----:B------:R-:W-:Y:S01]  /*b840*/  ISETP.LT.AND P4, PT, R168, UR4, !P2 ;  /* 0x00000004a8007c0c */ /* 0x000fe2000d781270 */
[----:B------:R-:W-:Y:S01]  /*b850*/  ULDC UR4, c[0x0][0x248] ;  /* 0x0000920000047ab9 */ /* 0x000fe20000000800 */
        /* <DEDUP_REMOVED lines=8> */
[----:B------:R-:W-:Y:S01]  /*b8e0*/  ULDC UR10, c[0x0][0x228] ;  /* 0x00008a00000a7ab9 */ /* 0x000fe20000000800 */
[----:B-1----:R-:W-:Y:S01]  /*b8f0*/  PRMT R33, R26, 0x7773, RZ ;  /* 0x000077731a217816 */ /* 0x002fe200000000ff */
[----:B------:R-:W-:Y:S01]  /*b900*/  VIADD R26, R164, 0x19 ;  /* 0x00000019a41a7836 */ /* 0x000fe20000000000 */
[----:B------:R-:W-:-:S02]  /*b910*/  SHF.R.S32.HI R28, RZ, 0x1f, R31 ;  /* 0x0000001fff1c7819 */ /* 0x000fc4000001141f */
[----:B------:R-:W-:Y:S01]  /*b920*/  PRMT R29, R27, 0x7770, RZ ;  /* 0x000077701b1d7816 */ /* 0x000fe200000000ff */
[----:B------:R1:W-:Y:S01]  /*b930*/  @P4 STG.E.U8 desc[UR6][R24.64], R33 ;  /* 0x0000002118004986 */ /* 0x0003e2000c101106 */
[C---:B--2---:R-:W-:Y:S02]  /*b940*/  IADD3 R22, P6, R31.reuse, R3, RZ ;  /* 0x000000031f167210 */ /* 0x044fe40007fde0ff */
[----:B------:R-:W-:Y:S01]  /*b950*/  ISETP.GE.AND P4, PT, R26, UR4, PT ;  /* 0x000000041a007c0c */ /* 0x000fe2000bf86270 */
[----:B------:R-:W-:Y:S01]  /*b960*/  ULDC UR4, c[0x0][0x248] ;  /* 0x0000920000047ab9 */ /* 0x000fe20000000800 */
[----:B------:R-:W-:Y:S01]  /*b970*/  ISETP.LT.AND P1, PT, R168, UR8, !P1 ;  /* 0x00000008a8007c0c */ /* 0x000fe2000cf21270 */
[----:B------:R-:W-:Y:S01]  /*b980*/  IMAD.X R23, R28, 0x1, R2, P6 ;  /* 0x000000011c177824 */ /* 0x000fe200030e0602 */
[----:B------:R-:W-:Y:S01]  /*b990*/  ULDC UR8, c[0x0][0x228] ;  /* 0x00008a0000087ab9 */ /* 0x000fe20000000800 */
[----:B------:R-:W-:Y:S01]  /*b9a0*/  VIADD R26, R31, UR4 ;  /* 0x000000041f1a7c36 */ /* 0x000fe20008000000 */
[----:B------:R-:W-:Y:S01]  /*b9b0*/  PRMT R35, R27, 0x7771, RZ ;  /* 0x000077711b237816 */ /* 0x000fe200000000ff */
[----:B------:R-:W-:Y:S01]  /*b9c0*/  ULDC UR4, c[0x0][0x248] ;  /* 0x0000920000047ab9 */ /* 0x000fe20000000800 */
[----:B------:R2:W-:Y:S01]  /*b9d0*/  @P5 STG.E.U8 desc[UR6][R22.64], R29 ;  /* 0x0000001d16005986 */ /* 0x0005e2000c101106 */
[----:B-1----:R-:W-:-:S02]  /*b9e0*/  IADD3 R24, P6, R31, R20, RZ ;  /* 0x000000141f187210 */ /* 0x002fc40007fde0ff */
[----:B------:R-:W-:Y:S01]  /*b9f0*/  ISETP.LT.AND P5, PT, R165, UR8, !P3 ;  /* 0x00000008a5007c0c */ /* 0x000fe2000dfa1270 */
[----:B------:R-:W-:Y:S01]  /*ba00*/  ULDC UR8, c[0x0][0x228] ;  /* 0x00008a0000087ab9 */ /* 0x000fe20000000800 */
[C---:B------:R-:W-:Y:S01]  /*ba10*/  PRMT R33, R27.reuse, 0x7773, RZ ;  /* 0x000077731b217816 */ /* 0x040fe200000000ff */
[--C-:B------:R-:W-:Y:S01]  /*ba20*/  IMAD.X R25, R28, 0x1, R21.reuse, P6 ;  /* 0x000000011c197824 */ /* 0x100fe200030e0615 */
[----:B------:R-:W-:Y:S01]  /*ba30*/  PRMT R31, R27, 0x7772, RZ ;  /* 0x000077721b1f7816 */ /* 0x000fe200000000ff */
[----:B------:R-:W-:Y:S01]  /*ba40*/  VIADD R28, R164, 0x1a ;  /* 0x0000001aa41c7836 */ /* 0x000fe20000000000 */
[----:B------:R-:W-:Y:S02]  /*ba50*/  SHF.R.S32.HI R27, RZ, 0x1f, R26 ;  /* 0x0000001fff1b7819 */ /* 0x000fe4000001141a */
[----:B------:R-:W-:Y:S01]  /*ba60*/  ISETP.LT.AND P3, PT, R168, UR8, !P3 ;  /* 0x00000008a8007c0c */ /* 0x000fe2000df61270 */
[----:B------:R1:W-:Y:S01]  /*ba70*/  @P1 STG.E.U8 desc[UR6][R24.64], R35 ;  /* 0x0000002318001986 */ /* 0x0003e2000c101106 */
[CC--:B--2---:R-:W-:Y:S01]  /*ba80*/  IADD3 R22, P6, R26.reuse, R3.reuse, RZ ;  /* 0x000000031a167210 */ /* 0x0c4fe20007fde0ff */
[C---:B------:R-:W-:Y:S01]  /*ba90*/  VIADD R29, R26.reuse, UR4 ;  /* 0x000000041a1d7c36 */ /* 0x040fe20008000000 */
[----:B------:R-:W-:Y:S01]  /*baa0*/  IADD3 R26, P1, R26, R20, RZ ;  /* 0x000000141a1a7210 */ /* 0x000fe20007f3e0ff */
[----:B------:R-:W-:Y:S01]  /*bab0*/  ULDC UR4, c[0x0][0x22c] ;  /* 0x00008b0000047ab9 */ /* 0x000fe20000000800 */
[----:B------:R-:W-:Y:S01]  /*bac0*/  ULDC UR8, c[0x0][0x228] ;  /* 0x00008a0000087ab9 */ /* 0x000fe20000000800 */
[----:B------:R-:W-:Y:S01]  /*bad0*/  IMAD.X R23, R27, 0x1, R2, P6 ;  /* 0x000000011b177824 */ /* 0x000fe200030e0602 */
[----:B------:R-:W-:Y:S01]  /*bae0*/  ISETP.LT.AND P6, PT, R165, UR10, !P2 ;  /* 0x0000000aa5007c0c */ /* 0x000fe2000d7c1270 */
[----:B------:R-:W-:Y:S01]  /*baf0*/  IMAD.X R27, R27, 0x1, R21, P1 ;  /* 0x000000011b1b7824 */ /* 0x000fe200008e0615 */
[----:B------:R-:W-:Y:S01]  /*bb00*/  SHF.R.S32.HI R30, RZ, 0x1f, R29 ;  /* 0x0000001fff1e7819 */ /* 0x000fe2000001141d */
[----:B------:R-:W-:Y:S01]  /*bb10*/  ULDC UR10, c[0x0][0x228] ;  /* 0x00008a00000a7ab9 */ /* 0x000fe20000000800 */
[----:B------:R2:W-:Y:S01]  /*bb20*/  @P5 STG.E.U8 desc[UR6][R22.64], R31 ;  /* 0x0000001f16005986 */ /* 0x0005e2000c101106 */
[----:B-1----:R-:W-:-:S02]  /*bb30*/  IADD3 R24, P5, R29, R3, RZ ;  /* 0x000000031d187210 */ /* 0x002fc40007fbe0ff */
        /* <DEDUP_REMOVED lines=9> */
[----:B--2---:R-:W-:Y:S01]  /*bbd0*/  IADD3 R22, P2, R29, R20, RZ ;  /* 0x000000141d167210 */ /* 0x004fe20007f5e0ff */
[----:B------:R-:W-:Y:S01]  /*bbe0*/  ULDC UR4, c[0x0][0x22c] ;  /* 0x00008b0000047ab9 */ /* 0x000fe20000000800 */
[----:B------:R-:W-:Y:S01]  /*bbf0*/  SHF.R.S32.HI R32, RZ, 0x1f, R28 ;  /* 0x0000001fff207819 */ /* 0x000fe2000001141c */
[----:B------:R-:W-:Y:S01]  /*bc00*/  ULDC UR8, c[0x0][0x228] ;  /* 0x00008a0000087ab9 */ /* 0x000fe20000000800 */
[----:B------:R-:W-:Y:S01]  /*bc10*/  PRMT R31, R16, 0x7772, RZ ;  /* 0x00007772101f7816 */ /* 0x000fe200000000ff */
[----:B------:R-:W-:Y:S01]  /*bc20*/  IMAD.X R23, R30, 0x1, R21, P2 ;  /* 0x000000011e177824 */ /* 0x000fe200010e0615 */
[----:B------:R-:W-:Y:S01]  /*bc30*/  ISETP.LT.AND P4, PT, R168, UR8, !P4 ;  /* 0x00000008a8007c0c */ /* 0x000fe2000e781270 */
[----:B------:R-:W-:Y:S01]  /*bc40*/  ULDC UR10, c[0x0][0x228] ;  /* 0x00008a00000a7ab9 */ /* 0x000fe20000000800 */
[----:B-1----:R-:W-:Y:S01]  /*bc50*/  IADD3 R26, P6, R28, R3, RZ ;  /* 0x000000031c1a7210 */ /* 0x002fe20007fde0ff */
        /* <DEDUP_REMOVED lines=68> */
[----:B-1----:R-:W-:Y:S01]  /*c0a0*/  SHF.R.S32.HI R23, RZ, 0x1f, R27 ;  /* 0x0000001fff177819 */ /* 0x002fe2000001141b */
[----:B------:R-:W-:Y:S01]  /*c0b0*/  ULDC UR10, c[0x0][0x228] ;  /* 0x00008a00000a7ab9 */ /* 0x000fe20000000800 */
[----:B------:R-:W-:-:S02]  /*c0c0*/  PRMT R31, R18, 0x7772, RZ ;  /* 0x00007772121f7816 */ /* 0x000fc400000000ff */
[----:B------:R-:W-:Y:S01]  /*c0d0*/  ISETP.GE.AND P3, PT, R26, UR8, PT ;  /* 0x000000081a007c0c */ /* 0x000fe2000bf66270 */
[----:B------:R-:W-:Y:S01]  /*c0e0*/  VIADD R26, R164, 0x20 ;  /* 0x00000020a41a7836 */ /* 0x000fe20000000000 */
[----:B------:R-:W-:Y:S01]  /*c0f0*/  ULDC UR8, c[0x0][0x22c] ;  /* 0x00008b0000087ab9 */ /* 0x000fe20000000800 */
[----:B--2---:R-:W-:Y:S02]  /*c100*/  IADD3 R16, P6, R27, R3, RZ ;  /* 0x000000031b107210 */ /* 0x004fe40007fde0ff */
[----:B------:R-:W-:-:S03]  /*c110*/  PRMT R29, R18, 0x7771, RZ ;  /* 0x00007771121d7816 */ /* 0x000fc600000000ff */
[----:B------:R-:W-:Y:S02]  /*c120*/  IMAD.X R17, R23, 0x1, R2, P6 ;  /* 0x0000000117117824 */ /* 0x000fe400030e0602 */
        /* <DEDUP_REMOVED lines=51> */
[----:B----4-:R-:W-:Y:S01]  /*c460*/  PRMT R31, R12, 0x7770, RZ ;  /* 0x000077700c1f7816 */ /* 0x010fe200000000ff */
        /* <DEDUP_REMOVED lines=58> */
[-C--:B------:R-:W-:Y:S01]  /*c810*/  IADD3 R16, P1, R12, R20.reuse, RZ ;  /* 0x000000140c107210 */ /* 0x080fe20007f3e0ff */
[----:B------:R2:W-:Y:S01]  /*c820*/  @P5 STG.E.U8 desc[UR6][R22.64], R25 ;  /* 0x0000001916005986 */ /* 0x0005e2000c101106 */
[----:B------:R-:W-:Y:S01]  /*c830*/  ISETP.LT.AND P5, PT, R165, UR10, !P3 ;  /* 0x0000000aa5007c0c */ /* 0x000fe2000dfa1270 */
[----:B------:R-:W-:Y:S01]  /*c840*/  ULDC UR4, c[0x0][0x22c] ;  /* 0x00008b0000047ab9 */ /* 0x000fe20000000800 */
[----:B------:R-:W-:Y:S01]  /*c850*/  SHF.R.S32.HI R28, RZ, 0x1f, R24 ;  /* 0x0000001fff1c7819 */ /* 0x000fe20000011418 */
[--C-:B------:R-:W-:Y:S01]  /*c860*/  IMAD.X R17, R26, 0x1, R21.reuse, P1 ;  /* 0x000000011a117824 */ /* 0x100fe200008e0615 */
[----:B------:R-:W-:Y:S01]  /*c870*/  IADD3 R12, P6, R24, R3, RZ ;  /* 0x00000003180c7210 */ /* 0x000fe20007fde0ff */
[----:B-1----:R-:W-:Y:S01]  /*c880*/  VIADD R18, R164, 0x26 ;  /* 0x00000026a4127836 */ /* 0x002fe20000000000 */
[----:B------:R-:W-:Y:S01]  /*c890*/  PRMT R27, R13, 0x7773, RZ ;  /* 0x000077730d1b7816 */ /* 0x000fe200000000ff */
[----:B------:R-:W-:Y:S01]  /*c8a0*/  ULDC UR8, c[0x0][0x228] ;  /* 0x00008a0000087ab9 */ /* 0x000fe20000000800 */
[----:B------:R-:W-:Y:S01]  /*c8b0*/  ULDC UR10, c[0x0][0x228] ;  /* 0x00008a00000a7ab9 */ /* 0x000fe20000000800 */
[----:B------:R-:W-:Y:S01]  /*c8c0*/  IMAD.X R13, R28, 0x1, R2, P6 ;  /* 0x000000011c0d7824 */ /* 0x000fe200030e0602 */
[----:B------:R-:W-:Y:S01]  /*c8d0*/  ISETP.GE.AND P1, PT, R18, UR4, PT ;  /* 0x0000000412007c0c */ /* 0x000fe2000bf26270 */
[----:B------:R1:W-:Y:S01]  /*c8e0*/  @P4 STG.E.U8 desc[UR6][R16.64], R27 ;  /* 0x0000001b10004986 */ /* 0x0003e2000c101106 */
[----:B--2---:R-:W-:Y:S01]  /*c8f0*/  PRMT R25, R14, 0x7770, RZ ;  /* 0x000077700e197816 */ /* 0x004fe200000000ff */
[----:B------:R-:W-:Y:S01]  /*c900*/  ULDC UR4, c[0x0][0x248] ;  /* 0x0000920000047ab9 */ /* 0x000fe20000000800 */
[----:B------:R-:W-:Y:S01]  /*c910*/  ISETP.LT.AND P4, PT, R168, UR8, !P3 ;  /* 0x00000008a8007c0c */ /* 0x000fe2000df81270 */
[C---:B------:R-:W-:Y:S01]  /*c920*/  VIADD R23, R24.reuse, UR4 ;  /* 0x0000000418177c36 */ /* 0x040fe20008000000 */
[----:B------:R-:W-:Y:S01]  /*c930*/  IADD3 R18, P3, R24, R20, RZ ;  /* 0x0000001418127210 */ /* 0x000fe20007f7e0ff */
[----:B------:R2:W-:Y:S01]  /*c940*/  @P5 STG.E.U8 desc[UR6][R12.64], R25 ;  /* 0x000000190c005986 */ /* 0x0005e2000c101106 */
[----:B------:R-:W-:Y:S01]  /*c950*/  ISETP.LT.AND P5, PT, R165, UR10, !P2 ;  /* 0x0000000aa5007c0c */ /* 0x000fe2000d7a1270 */
[----:B------:R-:W-:Y:S01]  /*c960*/  ULDC UR4, c[0x0][0x228] ;  /* 0x00008a0000047ab9 */ /* 0x000fe20000000800 */
[----:B------:R-:W-:Y:S01]  /*c970*/  VIADD R22, R164, 0x27 ;  /* 0x00000027a4167836 */ /* 0x000fe20000000000 */
[----:B------:R-:W-:Y:S01]  /*c980*/  ULDC UR10, c[0x0][0x228] ;  /* 0x00008a00000a7ab9 */ /* 0x000fe20000000800 */
[----:B------:R-:W-:Y:S01]  /*c990*/  IMAD.X R19, R28, 0x1, R21, P3 ;  /* 0x000000011c137824 */ /* 0x000fe200018e0615 */
[----:B-1----:R-:W-:Y:S01]  /*c9a0*/  SHF.R.S32.HI R17, RZ, 0x1f, R23 ;  /* 0x0000001fff117819 */ /* 0x002fe20000011417 */
[----:B------:R-:W-:Y:S01]  /*c9b0*/  ULDC UR8, c[0x0][0x22c] ;  /* 0x00008b0000087ab9 */ /* 0x000fe20000000800 */
[----:B------:R-:W-:-:S02]  /*c9c0*/  PRMT R27, R14, 0x7772, RZ ;  /* 0x000077720e1b7816 */ /* 0x000fc400000000ff */
[----:B------:R-:W-:Y:S01]  /*c9d0*/  ISETP.GE.AND P3, PT, R22, UR8, PT ;  /* 0x0000000816007c0c */ /* 0x000fe2000bf66270 */
[----:B------:R-:W-:Y:S01]  /*c9e0*/  VIADD R22, R164, 0x28 ;  /* 0x00000028a4167836 */ /* 0x000fe20000000000 */
[----:B--2---:R-:W-:Y:S01]  /*c9f0*/  IADD3 R12, P6, R23, R3, RZ ;  /* 0x00000003170c7210 */ /* 0x004fe20007fde0ff */
[----:B------:R-:W-:Y:S01]  /*ca00*/  ULDC UR8, c[0x0][0x22c] ;  /* 0x00008b0000087ab9 */ /* 0x000fe20000000800 */
        /* <DEDUP_REMOVED lines=53> */
[----:B0-----:R-:W-:Y:S01]  /*cd60*/  PRMT R27, R8, 0x7770, RZ ;  /* 0x00007770081b7816 */ /* 0x001fe200000000ff */
[----:B------:R-:W-:Y:S01]  /*cd70*/  IMAD.X R17, R22, 0x1, R2, P5 ;  /* 0x0000000116117824 */ /* 0x000fe200028e0602 */
[----:B------:R0:W-:Y:S01]  /*cd80*/  @P3 STG.E.U8 desc[UR6][R14.64], R25 ;  /* 0x000000190e003986 */ /* 0x0001e2000c101106 */
[----:B------:R-:W-:Y:S01]  /*cd90*/  VIADD R18, R19, UR4 ;  /* 0x0000000413127c36 */ /* 0x000fe20008000000 */
[----:B------:R-:W-:Y:S01]  /*cda0*/  ISETP.LT.AND P3, PT, R168, UR8, !P2 ;  /* 0x00000008a8007c0c */ /* 0x000fe2000d761270 */
[----:B------:R-:W-:Y:S01]  /*cdb0*/  ULDC UR4, c[0x0][0x22c] ;  /* 0x00008b0000047ab9 */ /* 0x000fe20000000800 */
        /* <DEDUP_REMOVED lines=8> */
[----:B0-----:R-:W-:-:S02]  /*ce40*/  IADD3 R14, P6, R18, R3, RZ ;  /* 0x00000003120e7210 */ /* 0x001fc40007fde0ff */
[----:B------:R-:W-:Y:S02]  /*ce50*/  PRMT R25, R8, 0x7771, RZ ;  /* 0x0000777108197816 */ /* 0x000fe400000000ff */
[----:B------:R-:W-:Y:S01]  /*ce60*/  ISETP.LT.AND P4, PT, R168, UR8, !P4 ;  /* 0x00000008a8007c0c */ /* 0x000fe2000e781270 */
[----:B-1----:R-:W-:Y:S01]  /*ce70*/  VIADD R16, R164, 0x2b ;  /* 0x0000002ba4107836 */ /* 0x002fe20000000000 */
[----:B------:R-:W-:Y:S01]  /*ce80*/  ULDC UR8, c[0x0][0x228] ;  /* 0x00008a0000087ab9 */ /* 0x000fe20000000800 */
[----:B------:R-:W-:Y:S01]  /*ce90*/  IMAD.X R15, R24, 0x1, R2, P6 ;  /* 0x00000001180f7824 */ /* 0x000fe200030e0602 */
[----:B------:R0:W-:Y:S02]  /*cea0*/  @P3 STG.E.U8 desc[UR6][R12.64], R25 ;  /* 0x000000190c003986 */ /* 0x0001e4000c101106 */
[----:B------:R-:W-:Y:S01]  /*ceb0*/  ISETP.GE.AND P2, PT, R16, UR4, PT ;  /* 0x0000000410007c0c */ /* 0x000fe2000bf46270 */
[----:B------:R-:W-:Y:S01]  /*cec0*/  ULDC UR4, c[0x0][0x248] ;  /* 0x0000920000047ab9 */ /* 0x000fe20000000800 */
[----:B------:R1:W-:Y:S01]  /*ced0*/  @P5 STG.E.U8 desc[UR6][R14.64], R23 ;  /* 0x000000170e005986 */ /* 0x0003e2000c101106 */
[C---:B------:R-:W-:Y:S01]  /*cee0*/  VIADD R19, R18.reuse, UR4 ;  /* 0x0000000412137c36 */ /* 0x040fe20008000000 */
[----:B------:R-:W-:Y:S01]  /*cef0*/  ISETP.LT.AND P5, PT, R165, UR10, !P1 ;  /* 0x0000000aa5007c0c */ /* 0x000fe2000cfa1270 */
[----:B------:R-:W-:Y:S01]  /*cf00*/  ULDC UR4, c[0x0][0x22c] ;  /* 0x00008b0000047ab9 */ /* 0x000fe20000000800 */
[----:B------:R-:W-:Y:S01]  /*cf10*/  IADD3 R16, P3, R18, R20, RZ ;  /* 0x0000001412107210 */ /* 0x000fe20007f7e0ff */
[----:B------:R-:W-:Y:S01]  /*cf20*/  ULDC UR10, c[0x0][0x228] ;  /* 0x00008a00000a7ab9 */ /* 0x000fe20000000800 */
[----:B------:R-:W-:-:S02]  /*cf30*/  SHF.R.S32.HI R18, RZ, 0x1f, R19 ;  /* 0x0000001fff127819 */ /* 0x000fc40000011413 */
[----:B0-----:R-:W-:Y:S01]  /*cf40*/  IADD3 R12, P6, R19, R3, RZ ;  /* 0x00000003130c7210 */ /* 0x001fe20007fde0ff */
[----:B------:R-:W-:Y:S01]  /*cf50*/  IMAD.X R17, R24, 0x1, R21, P3 ;  /* 0x0000000118117824 */ /* 0x000fe200018e0615 */
[----:B------:R-:W-:Y:S01]  /*cf60*/  PRMT R25, R8, 0x7773, RZ ;  /* 0x0000777308197816 */ /* 0x000fe200000000ff */
[----:B-1----:R-:W-:Y:S01]  /*cf70*/  VIADD R14, R164, 0x2c ;  /* 0x0000002ca40e7836 */ /* 0x002fe20000000000 */
[----:B------:R-:W-:Y:S01]  /*cf80*/  PRMT R23, R9, 0x7770, RZ ;  /* 0x0000777009177816 */ /* 0x000fe200000000ff */
[----:B------:R-:W-:Y:S02]  /*cf90*/  IMAD.X R13, R18, 0x1, R2, P6 ;  /* 0x00000001120d7824 */ /* 0x000fe400030e0602 */
[----:B------:R0:W-:Y:S01]  /*cfa0*/  @P4 STG.E.U8 desc[UR6][R16.64], R25 ;  /* 0x0000001910004986 */ /* 0x0001e2000c101106 */
[----:B------:R-:W-:Y:S01]  /*cfb0*/  ISETP.LT.AND P4, PT, R168, UR8, !P1 ;  /* 0x00000008a8007c0c */ /* 0x000fe2000cf81270 */
[----:B------:R-:W-:Y:S01]  /*cfc0*/  ULDC UR8, c[0x0][0x228] ;  /* 0x00008a0000087ab9 */ /* 0x000fe20000000800 */
[----:B------:R-:W-:Y:S01]  /*cfd0*/  ISETP.GE.AND P3, PT, R14, UR4, PT ;  /* 0x000000040e007c0c */ /* 0x000fe2000bf66270 */
[----:B------:R-:W-:Y:S01]  /*cfe0*/  ULDC UR4, c[0x0][0x248] ;  /* 0x0000920000047ab9 */ /* 0x000fe20000000800 */
[----:B------:R1:W-:Y:S01]  /*cff0*/  @P5 STG.E.U8 desc[UR6][R12.64], R23 ;  /* 0x000000170c005986 */ /* 0x0003e2000c101106 */
[----:B------:R-:W-:Y:S01]  /*d000*/  VIADD R8, R19, UR4 ;  /* 0x0000000413087c36 */ /* 0x000fe20008000000 */
[----:B------:R-:W-:Y:S01]  /*d010*/  ISETP.LT.AND P5, PT, R165, UR10, !P2 ;  /* 0x0000000aa5007c0c */ /* 0x000fe2000d7a1270 */
[----:B------:R-:W-:Y:S01]  /*d020*/  ULDC UR4, c[0x0][0x22c] ;  /* 0x00008b0000047ab9 */ /* 0x000fe20000000800 */
[----:B------:R-:W-:Y:S01]  /*d030*/  IADD3 R14, P1, R19, R20, RZ ;  /* 0x00000014130e7210 */ /* 0x000fe20007f3e0ff */
[----:B------:R-:W-:Y:S01]  /*d040*/  ULDC UR10, c[0x0][0x228] ;  /* 0x00008a00000a7ab9 */ /* 0x000fe20000000800 */
[----:B------:R-:W-:-:S02]  /*d050*/  SHF.R.S32.HI R22, RZ, 0x1f, R8 ;  /* 0x0000001fff167819 */ /* 0x000fc40000011408 */
[----:B0-----:R-:W-:Y:S01]  /*d060*/  IADD3 R16, P6, R8, R3, RZ ;  /* 0x0000000308107210 */ /* 0x001fe20007fde0ff */
[----:B------:R-:W-:Y:S01]  /*d070*/  IMAD.X R15, R18, 0x1, R21, P1 ;  /* 0x00000001120f7824 */ /* 0x000fe200008e0615 */
[C---:B------:R-:W-:Y:S01]  /*d080*/  PRMT R19, R9.reuse, 0x7772, RZ ;  /* 0x0000777209137816 */ /* 0x040fe200000000ff */
[----:B-1----:R-:W-:Y:S01]  /*d090*/  VIADD R12, R164, 0x2d ;  /* 0x0000002da40c7836 */ /* 0x002fe20000000000 */
[----:B------:R-:W-:Y:S01]  /*d0a0*/  PRMT R23, R9, 0x7771, RZ ;  /* 0x0000777109177816 */ /* 0x000fe200000000ff */
[----:B------:R-:W-:-:S03]  /*d0b0*/  IMAD.X R17, R22, 0x1, R2, P6 ;  /* 0x0000000116117824 */ /* 0x000fc600030e0602 */
[----:B------:R-:W-:Y:S01]  /*d0c0*/  ISETP.GE.AND P1, PT, R12, UR4, PT ;  /* 0x000000040c007c0c */ /* 0x000fe2000bf26270 */
[----:B------:R-:W-:Y:S01]  /*d0d0*/  ULDC UR4, c[0x0][0x248] ;  /* 0x0000920000047ab9 */ /* 0x000fe20000000800 */
[----:B------:R0:W-:Y:S01]  /*d0e0*/  @P4 STG.E.U8 desc[UR6][R14.64], R23 ;  /* 0x000000170e004986 */ /* 0x0001e2000c101106 */
[----:B------:R-:W-:Y:S01]  /*d0f0*/  VIADD R18, R8, UR4 ;  /* 0x0000000408127c36 */ /* 0x000fe20008000000 */
[----:B------:R-:W-:Y:S01]  /*d100*/  ISETP.LT.AND P4, PT, R168, UR8, !P2 ;  /* 0x00000008a8007c0c */ /* 0x000fe2000d781270 */
[----:B------:R-:W-:Y:S01]  /*d110*/  ULDC UR4, c[0x0][0x22c] ;  /* 0x00008b0000047ab9 */ /* 0x000fe20000000800 */
[----:B------:R1:W-:Y:S01]  /*d120*/  @P5 STG.E.U8 desc[UR6][R16.64], R19 ;  /* 0x0000001310005986 */ /* 0x0003e2000c101106 */
[----:B------:R-:W-:Y:S01]  /*d130*/  ISETP.LT.AND P5, PT, R165, UR10, !P3 ;  /* 0x0000000aa5007c0c */ /* 0x000fe2000dfa1270 */
[----:B------:R-:W-:Y:S01]  /*d140*/  ULDC UR8, c[0x0][0x228] ;  /* 0x00008a0000087ab9 */ /* 0x000fe20000000800 */
[----:B------:R-:W-:Y:S01]  /*d150*/  IADD3 R12, P2, R8, R20, RZ ;  /* 0x00000014080c7210 */ /* 0x000fe20007f5e0ff */
[----:B------:R-:W-:Y:S01]  /*d160*/  ULDC UR10, c[0x0][0x228] ;  /* 0x00008a00000a7ab9 */ /* 0x000fe20000000800 */
[----:B------:R-:W-:-:S02]  /*d170*/  SHF.R.S32.HI R24, RZ, 0x1f, R18 ;  /* 0x0000001fff187819 */ /* 0x000fc40000011412 */
[-C--:B------:R-:W-:Y:S01]  /*d180*/  IADD3 R8, P6, R18, R3.reuse, RZ ;  /* 0x0000000312087210 */ /* 0x080fe20007fde0ff */
[----:B0-----:R-:W-:Y:S01]  /*d190*/  VIADD R14, R164, 0x2e ;  /* 0x0000002ea40e7836 */ /* 0x001fe20000000000 */
[----:B------:R-:W-:Y:S01]  /*d1a0*/  ISETP.LT.AND P3, PT, R168, UR8, !P3 ;  /* 0x00000008a8007c0c */ /* 0x000fe2000df61270 */
[--C-:B------:R-:W-:Y:S01]  /*d1b0*/  IMAD.X R13, R22, 0x1, R21.reuse, P2 ;  /* 0x00000001160d7824 */ /* 0x100fe200010e0615 */
[----:B------:R-:W-:Y:S01]  /*d1c0*/  PRMT R23, R10, 0x7771, RZ ;  /* 0x000077710a177816 */ /* 0x000fe200000000ff */
[----:B------:R-:W-:Y:S01]  /*d1d0*/  ULDC UR8, c[0x0][0x228] ;  /* 0x00008a0000087ab9 */ /* 0x000fe20000000800 */
[----:B-1----:R-:W-:Y:S01]  /*d1e0*/  PRMT R19, R9, 0x7773, RZ ;  /* 0x0000777309137816 */ /* 0x002fe200000000ff */
[----:B------:R-:W-:Y:S01]  /*d1f0*/  IMAD.X R9, R24, 0x1, R2, P6 ;  /* 0x0000000118097824 */ /* 0x000fe200030e0602 */
[----:B------:R-:W-:Y:S02]  /*d200*/  PRMT R17, R10, 0x7770, RZ ;  /* 0x000077700a117816 */ /* 0x000fe400000000ff */
[----:B------:R-:W-:Y:S01]  /*d210*/  ISETP.GE.AND P2, PT, R14, UR4, PT ;  /* 0x000000040e007c0c */ /* 0x000fe2000bf46270 */
[----:B------:R-:W-:Y:S01]  /*d220*/  ULDC UR4, c[0x0][0x248] ;  /* 0x0000920000047ab9 */ /* 0x000fe20000000800 */
[----:B------:R0:W-:Y:S01]  /*d230*/  @P4 STG.E.U8 desc[UR6][R12.64], R19 ;  /* 0x000000130c004986 */ /* 0x0001e2000c101106 */
[C---:B------:R-:W-:Y:S01]  /*d240*/  VIADD R16, R18.reuse, UR4 ;  /* 0x0000000412107c36 */ /* 0x040fe20008000000 */
[----:B------:R-:W-:Y:S01]  /*d250*/  IADD3 R14, P4, R18, R20, RZ ;  /* 0x00000014120e7210 */ /* 0x000fe20007f9e0ff */
[----:B------:R-:W-:Y:S01]  /*d260*/  ULDC UR4, c[0x0][0x22c] ;  /* 0x00008b0000047ab9 */ /* 0x000fe20000000800 */
[----:B------:R1:W-:Y:S01]  /*d270*/  @P5 STG.E.U8 desc[UR6][R8.64], R17 ;  /* 0x0000001108005986 */ /* 0x0003e2000c101106 */
[----:B------:R-:W-:Y:S01]  /*d280*/  ISETP.LT.AND P5, PT, R165, UR10, !P1 ;  /* 0x0000000aa5007c0c */ /* 0x000fe2000cfa1270 */
[----:B------:R-:W-:Y:S01]  /*d290*/  ULDC UR10, c[0x0][0x228] ;  /* 0x00008a00000a7ab9 */ /* 0x000fe20000000800 */
[----:B------:R-:W-:Y:S01]  /*d2a0*/  SHF.R.S32.HI R18, RZ, 0x1f, R16 ;  /* 0x0000001fff127819 */ /* 0x000fe20000011410 */
[----:B------:R-:W-:Y:S01]  /*d2b0*/  IMAD.X R15, R24, 0x1, R21, P4 ;  /* 0x00000001180f7824 */ /* 0x000fe200020e0615 */
[----:B------:R-:W-:Y:S01]  /*d2c0*/  ISETP.LT.AND P1, PT, R168, UR8, !P1 ;  /* 0x00000008a8007c0c */ /* 0x000fe2000cf21270 */
[----:B------:R-:W-:Y:S01]  /*d2d0*/  ULDC UR8, c[0x0][0x228] ;  /* 0x00008a0000087ab9 */ /* 0x000fe20000000800 */
[----:B0-----:R-:W-:-:S02]  /*d2e0*/  IADD3 R12, P6, R16, R3, RZ ;  /* 0x00000003100c7210 */ /* 0x001fc40007fde0ff */
[----:B------:R0:W-:Y:S01]  /*d2f0*/  @P3 STG.E.U8 desc[UR6][R14.64], R23 ;  /* 0x000000170e003986 */ /* 0x0001e2000c101106 */
[----:B------:R-:W-:Y:S01]  /*d300*/  PRMT R19, R10, 0x7772, RZ ;  /* 0x000077720a137816 */ /* 0x000fe200000000ff */
[----:B-1----:R-:W-:Y:S01]  /*d310*/  VIADD R8, R164, 0x2f ;  /* 0x0000002fa4087836 */ /* 0x002fe20000000000 */
[----:B------:R-:W-:Y:S01]  /*d320*/  ISETP.LT.AND P3, PT, R165, UR10, !P2 ;  /* 0x0000000aa5007c0c */ /* 0x000fe2000d761270 */
[----:B------:R-:W-:Y:S01]  /*d330*/  IMAD.X R13, R18, 0x1, R2, P6 ;  /* 0x00000001120d7824 */ /* 0x000fe200030e0602 */
[----:B------:R-:W-:Y:S01]  /*d340*/  ULDC UR10, c[0x0][0x228] ;  /* 0x00008a00000a7ab9 */ /* 0x000fe20000000800 */
[----:B------:R-:W-:Y:S01]  /*d350*/  ISETP.LT.AND P2, PT, R168, UR8, !P2 ;  /* 0x00000008a8007c0c */ /* 0x000fe2000d741270 */
[----:B------:R-:W-:Y:S01]  /*d360*/  ULDC UR8, c[0x0][0x22c] ;  /* 0x00008b0000087ab9 */ /* 0x000fe20000000800 */
[----:B------:R-:W-:Y:S01]  /*d370*/  ISETP.GE.AND P4, PT, R8, UR4, PT ;  /* 0x0000000408007c0c */ /* 0x000fe2000bf86270 */
[----:B------:R-:W-:Y:S01]  /*d380*/  ULDC UR4, c[0x0][0x248] ;  /* 0x0000920000047ab9 */ /* 0x000fe20000000800 */
[----:B------:R1:W-:Y:S01]  /*d390*/  @P5 STG.E.U8 desc[UR6][R12.64], R19 ;  /* 0x000000130c005986 */ /* 0x0003e2000c101106 */
[C---:B------:R-:W-:Y:S01]  /*d3a0*/  VIADD R17, R16.reuse, UR4 ;  /* 0x0000000410117c36 */ /* 0x040fe20008000000 */
[----:B------:R-:W-:Y:S01]  /*d3b0*/  IADD3 R8, P5, R16, R20, RZ ;  /* 0x0000001410087210 */ /* 0x000fe20007fbe0ff */
[----:B------:R-:W-:Y:S01]  /*d3c0*/  ULDC UR4, c[0x0][0x22c] ;  /* 0x00008b0000047ab9 */ /* 0x000fe20000000800 */
[----:B0-----:R-:W-:Y:S01]  /*d3d0*/  PRMT R23, R10, 0x7773, RZ ;  /* 0x000077730a177816 */ /* 0x001fe200000000ff */
[----:B------:R-:W-:Y:S01]  /*d3e0*/  VIADD R10, R164, 0x31 ;  /* 0x00000031a40a7836 */ /* 0x000fe20000000000 */
[----:B------:R-:W-:Y:S01]  /*d3f0*/  SHF.R.S32.HI R22, RZ, 0x1f, R17 ;  /* 0x0000001fff167819 */ /* 0x000fe20000011411 */
[----:B------:R-:W-:Y:S01]  /*d400*/  IMAD.X R9, R18, 0x1, R21, P5 ;  /* 0x0000000112097824 */ /* 0x000fe200028e0615 */
[----:B------:R-:W-:Y:S01]  /*d410*/  IADD3 R14, P6, R17, R3, RZ ;  /* 0x00000003110e7210 */ /* 0x000fe20007fde0ff */
[----:B-1----:R-:W-:Y:S01]  /*d420*/  VIADD R12, R164, 0x30 ;  /* 0x00000030a40c7836 */ /* 0x002fe20000000000 */
[----:B------:R-:W-:-:S03]  /*d430*/  PRMT R19, R11, 0x7770, RZ ;  /* 0x000077700b137816 */ /* 0x000fc600000000ff */
[----:B------:R-:W-:Y:S01]  /*d440*/  IMAD.X R15, R22, 0x1, R2, P6 ;  /* 0x00000001160f7824 */ /* 0x000fe200030e0602 */
[----:B------:R0:W-:Y:S01]  /*d450*/  @P1 STG.E.U8 desc[UR6][R8.64], R23 ;  /* 0x0000001708001986 */ /* 0x0001e2000c101106 */
        /* <DEDUP_REMOVED lines=8> */
[----:B------:R-:W-:Y:S01]  /*d4e0*/  ISETP.LT.AND P4, PT, R168, UR10, !P4 ;  /* 0x0000000aa8007c0c */ /* 0x000fe2000e781270 */
[----:B------:R-:W-:Y:S01]  /*d4f0*/  ULDC UR10, c[0x0][0x228] ;  /* 0x00008a00000a7ab9 */ /* 0x000fe20000000800 */
[----:B------:R-:W-:Y:S01]  /*d500*/  SHF.R.S32.HI R18, RZ, 0x1f, R16 ;  /* 0x0000001fff127819 */ /* 0x000fe20000011410 */
[----:B------:R-:W-:Y:S01]  /*d510*/  IMAD.X R13, R22, 0x1, R21, P3 ;  /* 0x00000001160d7824 */ /* 0x000fe200018e0615 */
[----:B0-----:R-:W-:-:S02]  /*d520*/  IADD3 R8, P6, R16, R3, RZ ;  /* 0x0000000310087210 */ /* 0x001fc40007fde0ff */
[C---:B------:R-:W-:Y:S02]  /*d530*/  PRMT R23, R11.reuse, 0x7771, RZ ;  /* 0x000077710b177816 */ /* 0x040fe400000000ff */
[----:B-1----:R-:W-:Y:S01]  /*d540*/  PRMT R19, R11, 0x7772, RZ ;  /* 0x000077720b137816 */ /* 0x002fe200000000ff */
[----:B------:R-:W-:Y:S01]  /*d550*/  IMAD.X R9, R18, 0x1, R2, P6 ;  /* 0x0000000112097824 */ /* 0x000fe200030e0602 */
[----:B------:R-:W-:Y:S01]  /*d560*/  ISETP.GE.AND P3, PT, R10, UR4, PT ;  /* 0x000000040a007c0c */ /* 0x000fe2000bf66270 */
[----:B------:R0:W-:Y:S01]  /*d570*/  @P2 STG.E.U8 desc[UR6][R12.64], R23 ;  /* 0x000000170c002986 */ /* 0x0001e2000c101106 */
[----:B------:R-:W-:Y:S01]  /*d580*/  ULDC UR4, c[0x0][0x248] ;  /* 0x0000920000047ab9 */ /* 0x000fe20000000800 */
[----:B------:R-:W-:Y:S01]  /*d590*/  ISETP.LT.AND P6, PT, R165, UR12, !P5 ;  /* 0x0000000ca5007c0c */ /* 0x000fe2000efc1270 */
[C---:B------:R-:W-:Y:S01]  /*d5a0*/  VIADD R17, R16.reuse, UR4 ;  /* 0x0000000410117c36 */ /* 0x040fe20008000000 */
[----:B------:R1:W-:Y:S01]  /*d5b0*/  @P1 STG.E.U8 desc[UR6][R8.64], R19 ;  /* 0x0000001308001986 */ /* 0x0003e2000c101106 */
[----:B------:R-:W-:Y:S01]  /*d5c0*/  IADD3 R14, P1, R16, R20, RZ ;  /* 0x00000014100e7210 */ /* 0x000fe20007f3e0ff */
[----:B------:R-:W-:Y:S01]  /*d5d0*/  VIADD R10, R164, 0x32 ;  /* 0x00000032a40a7836 */ /* 0x000fe20000000000 */
[----:B------:R-:W-:Y:S01]  /*d5e0*/  ULDC UR4, c[0x0][0x22c] ;  /* 0x00008b0000047ab9 */ /* 0x000fe20000000800 */
[----:B------:R-:W-:Y:S01]  /*d5f0*/  SHF.R.S32.HI R22, RZ, 0x1f, R17 ;  /* 0x0000001fff167819 */ /* 0x000fe20000011411 */
[----:B------:R-:W-:Y:S01]  /*d600*/  ULDC UR12, c[0x0][0x228] ;  /* 0x00008a00000c7ab9 */ /* 0x000fe20000000800 */
[----:B------:R-:W-:Y:S01]  /*d610*/  IMAD.X R15, R18, 0x1, R21, P1 ;  /* 0x00000001120f7824 */ /* 0x000fe200008e0615 */
[----:B------:R-:W-:Y:S01]  /*d620*/  ISETP.GE.AND P2, PT, R10, UR8, PT ;  /* 0x000000080a007c0c */ /* 0x000fe2000bf46270 */
[C---:B------:R-:W-:Y:S01]  /*d630*/  VIADD R10, R164.reuse, 0x33 ;  /* 0x00000033a40a7836 */ /* 0x040fe20000000000 */
[----:B0-----:R-:W-:Y:S01]  /*d640*/  PRMT R13, R11, 0x7773, RZ ;  /* 0x000077730b0d7816 */ /* 0x001fe200000000ff */
[----:B------:R-:W-:Y:S01]  /*d650*/  ULDC UR8, c[0x0][0x228] ;  /* 0x00008a0000087ab9 */ /* 0x000fe20000000800 */
[----:B------:R-:W-:Y:S01]  /*d660*/  VIADD R12, R164, 0x34 ;  /* 0x00000034a40c7836 */ /* 0x000fe20000000000 */
[----:B-1----:R-:W-:-:S02]  /*d670*/  IADD3 R8, P1, R17, R3, RZ ;  /* 0x0000000311087210 */ /* 0x002fc40007f3e0ff */
[----:B-----5:R-:W-:Y:S01]  /*d680*/  PRMT R19, R4, 0x7770, RZ ;  /* 0x0000777004137816 */ /* 0x020fe200000000ff */
[----:B------:R0:W-:Y:S01]  /*d690*/  @P4 STG.E.U8 desc[UR6][R14.64], R13 ;  /* 0x0000000d0e004986 */ /* 0x0001e2000c101106 */
[----:B------:R-:W-:Y:S01]  /*d6a0*/  ISETP.LT.AND P4, PT, R168, UR8, !P5 ;  /* 0x00000008a8007c0c */ /* 0x000fe2000ef81270 */
[----:B------:R-:W-:Y:S01]  /*d6b0*/  IMAD.X R9, R22, 0x1, R2, P1 ;  /* 0x0000000116097824 */ /* 0x000fe200008e0602 */
[----:B------:R-:W-:Y:S01]  /*d6c0*/  ISETP.GE.AND P1, PT, R10, UR4, PT ;  /* 0x000000040a007c0c */ /* 0x000fe2000bf26270 */
[----:B------:R-:W-:Y:S01]  /*d6d0*/  ULDC UR4, c[0x0][0x248] ;  /* 0x0000920000047ab9 */ /* 0x000fe20000000800 */
[----:B------:R-:W-:Y:S01]  /*d6e0*/  ISETP.LT.AND P5, PT, R165, UR10, !P3 ;  /* 0x0000000aa5007c0c */ /* 0x000fe2000dfa1270 */
[C---:B------:R-:W-:Y:S01]  /*d6f0*/  VIADD R16, R17.reuse, UR4 ;  /* 0x0000000411107c36 */ /* 0x040fe20008000000 */
[----:B------:R1:W-:Y:S01]  /*d700*/  @P6 STG.E.U8 desc[UR6][R8.64], R19 ;  /* 0x0000001308006986 */ /* 0x0003e2000c101106 */
[----:B------:R-:W-:Y:S01]  /*d710*/  IADD3 R10, P6, R17, R20, RZ ;  /* 0x00000014110a7210 */ /* 0x000fe20007fde0ff */
[----:B------:R-:W-:Y:S01]  /*d720*/  ULDC UR8, c[0x0][0x22c] ;  /* 0x00008b0000087ab9 */ /* 0x000fe20000000800 */
[----:B------:R-:W-:Y:S01]  /*d730*/  ISETP.LT.AND P3, PT, R168, UR12, !P3 ;  /* 0x0000000ca8007c0c */ /* 0x000fe2000df61270 */
[----:B------:R-:W-:Y:S01]  /*d740*/  ULDC UR4, c[0x0][0x248] ;  /* 0x0000920000047ab9 */ /* 0x000fe20000000800 */
[----:B0-----:R-:W-:Y:S01]  /*d750*/  SHF.R.S32.HI R13, RZ, 0x1f, R16 ;  /* 0x0000001fff0d7819 */ /* 0x001fe20000011410 */
[----:B------:R-:W-:Y:S01]  /*d760*/  IMAD.X R11, R22, 0x1, R21, P6 ;  /* 0x00000001160b7824 */ /* 0x000fe200030e0615 */
[C---:B------:R-:W-:Y:S01]  /*d770*/  PRMT R15, R4.reuse, 0x7772, RZ ;  /* 0x00007772040f7816 */ /* 0x040fe200000000ff */
[----:B------:R-:W-:Y:S01]  /*d780*/  ULDC UR10, c[0x0][0x228] ;  /* 0x00008a00000a7ab9 */ /* 0x000fe20000000800 */
[----:B------:R-:W-:-:S02]  /*d790*/  PRMT R17, R4, 0x7773, RZ ;  /* 0x0000777304117816 */ /* 0x000fc400000000ff */
[----:B------:R-:W-:Y:S02]  /*d7a0*/  PRMT R23, R7, 0x7770, RZ ;  /* 0x0000777007177816 */ /* 0x000fe400000000ff */
[----:B-1----:R-:W-:Y:S01]  /*d7b0*/  PRMT R19, R4, 0x7771, RZ ;  /* 0x0000777104137816 */ /* 0x002fe200000000ff */
[----:B------:R-:W-:Y:S01]  /*d7c0*/  VIADD R4, R164, 0x35 ;  /* 0x00000035a4047836 */ /* 0x000fe20000000000 */
[----:B------:R-:W-:-:S03]  /*d7d0*/  IADD3 R8, P6, R16, R3, RZ ;  /* 0x0000000310087210 */ /* 0x000fc60007fde0ff */
[----:B------:R0:W-:Y:S01]  /*d7e0*/  @P4 STG.E.U8 desc[UR6][R10.64], R19 ;  /* 0x000000130a004986 */ /* 0x0001e2000c101106 */
[----:B------:R-:W-:Y:S01]  /*d7f0*/  ISETP.GE.AND P4, PT, R12, UR8, PT ;  /* 0x000000080c007c0c */ /* 0x000fe2000bf86270 */
[C---:B------:R-:W-:Y:S01]  /*d800*/  IMAD.X R9, R13.reuse, 0x1, R2, P6 ;  /* 0x000000010d097824 */ /* 0x040fe200030e0602 */
[CC--:B------:R-:W-:Y:S01]  /*d810*/  IADD3 R12, P6, R16.reuse, R20.reuse, RZ ;  /* 0x00000014100c7210 */ /* 0x0c0fe20007fde0ff */
[----:B------:R-:W-:Y:S01]  /*d820*/  ULDC UR8, c[0x0][0x228] ;  /* 0x00008a0000087ab9 */ /* 0x000fe20000000800 */
[----:B------:R-:W-:Y:S01]  /*d830*/  VIADD R16, R16, UR4 ;  /* 0x0000000410107c36 */ /* 0x000fe20008000000 */
[----:B------:R-:W-:Y:S01]  /*d840*/  ULDC UR4, c[0x0][0x248] ;  /* 0x0000920000047ab9 */ /* 0x000fe20000000800 */
[----:B------:R1:W-:Y:S01]  /*d850*/  @P5 STG.E.U8 desc[UR6][R8.64], R15 ;  /* 0x0000000f08005986 */ /* 0x0003e2000c101106 */
[----:B------:R-:W-:Y:S01]  /*d860*/  IMAD.X R13, R13, 0x1, R21, P6 ;  /* 0x000000010d0d7824 */ /* 0x000fe200030e0615 */
[C---:B------:R-:W-:Y:S01]  /*d870*/  ISETP.LT.AND P5, PT, R165.reuse, UR8, !P2 ;  /* 0x00000008a5007c0c */ /* 0x040fe2000d7a1270 */
[----:B------:R-:W-:Y:S01]  /*d880*/  ULDC UR8, c[0x0][0x228] ;  /* 0x00008a0000087ab9 */ /* 0x000fe20000000800 */
[----:B------:R-:W-:Y:S01]  /*d890*/  SHF.R.S32.HI R18, RZ, 0x1f, R16 ;  /* 0x0000001fff127819 */ /* 0x000fe20000011410 */
[C---:B------:R-:W-:Y:S01]  /*d8a0*/  VIADD R14, R16.reuse, UR4 ;  /* 0x00000004100e7c36 */ /* 0x040fe20008000000 */
[----:B------:R2:W-:Y:S01]  /*d8b0*/  @P3 STG.E.U8 desc[UR6][R12.64], R17 ;  /* 0x000000110c003986 */ /* 0x0005e2000c101106 */
[----:B0-----:R-:W-:Y:S01]  /*d8c0*/  IADD3 R10, P3, R16, R3, RZ ;  /* 0x00000003100a7210 */ /* 0x001fe20007f7e0ff */
[----:B------:R-:W-:Y:S01]  /*d8d0*/  ULDC UR4, c[0x0][0x248] ;  /* 0x0000920000047ab9 */ /* 0x000fe20000000800 */
[----:B------:R-:W-:Y:S01]  /*d8e0*/  ISETP.LT.AND P2, PT, R168, UR8, !P2 ;  /* 0x00000008a8007c0c */ /* 0x000fe2000d741270 */
[----:B------:R-:W-:Y:S01]  /*d8f0*/  ULDC UR8, c[0x0][0x228] ;  /* 0x00008a0000087ab9 */ /* 0x000fe20000000800 */
[----:B------:R-:W-:Y:S01]  /*d900*/  ISETP.LT.AND P6, PT, R165, UR10, !P1 ;  /* 0x0000000aa5007c0c */ /* 0x000fe2000cfc1270 */
[----:B------:R-:W-:Y:S01]  /*d910*/  IMAD.X R11, R18, 0x1, R2, P3 ;  /* 0x00000001120b7824 */ /* 0x000fe200018e0602 */
[----:B-1----:R-:W-:Y:S01]  /*d920*/  PRMT R15, R5, 0x7770, RZ ;  /* 0x00007770050f7816 */ /* 0x002fe200000000ff */
[----:B------:R-:W-:Y:S01]  /*d930*/  ULDC UR10, c[0x0][0x228] ;  /* 0x00008a00000a7ab9 */ /* 0x000fe20000000800 */
[----:B------:R-:W-:-:S02]  /*d940*/  IADD3 R8, P3, R16, R20, RZ ;  /* 0x0000001410087210 */ /* 0x000fc40007f7e0ff */
[----:B------:R-:W-:Y:S01]  /*d950*/  SHF.R.S32.HI R16, RZ, 0x1f, R14 ;  /* 0x0000001fff107819 */ /* 0x000fe2000001140e */
[----:B------:R0:W-:Y:S01]  /*d960*/  @P5 STG.E.U8 desc[UR6][R10.64], R15 ;  /* 0x0000000f0a005986 */ /* 0x0001e2000c101106 */
[-C--:B--2---:R-:W-:Y:S01]  /*d970*/  IADD3 R12, P5, R14, R3.reuse, RZ ;  /* 0x000000030e0c7210 */ /* 0x084fe20007fbe0ff */
[--C-:B------:R-:W-:Y:S01]  /*d980*/  IMAD.X R9, R18, 0x1, R21.reuse, P3 ;  /* 0x0000000112097824 */ /* 0x100fe200018e0615 */
[C---:B------:R-:W-:Y:S02]  /*d990*/  PRMT R19, R5.reuse, 0x7771, RZ ;  /* 0x0000777105137816 */ /* 0x040fe400000000ff */
[----:B------:R-:W-:Y:S01]  /*d9a0*/  ISETP.LT.AND P1, PT, R168, UR8, !P1 ;  /* 0x00000008a8007c0c */ /* 0x000fe2000cf21270 */
[--C-:B------:R-:W-:Y:S01]  /*d9b0*/  IMAD.X R13, R16, 0x1, R2.reuse, P5 ;  /* 0x00000001100d7824 */ /* 0x100fe200028e0602 */
[----:B------:R-:W-:Y:S01]  /*d9c0*/  PRMT R17, R5, 0x7772, RZ ;  /* 0x0000777205117816 */ /* 0x000fe200000000ff */
[----:B------:R1:W-:Y:S01]  /*d9d0*/  @P2 STG.E.U8 desc[UR6][R8.64], R19 ;  /* 0x0000001308002986 */ /* 0x0003e2000c101106 */
[----:B------:R-:W-:Y:S01]  /*d9e0*/  ISETP.GE.AND P3, PT, R4, UR25, PT ;  /* 0x0000001904007c0c */ /* 0x000fe2000bf66270 */
[----:B------:R-:W-:Y:S01]  /*d9f0*/  ULDC UR8, c[0x0][0x228] ;  /* 0x00008a0000087ab9 */ /* 0x000fe20000000800 */
[----:B------:R-:W-:Y:S01]  /*da00*/  ISETP.LT.AND P5, PT, R165, UR10, !P4 ;  /* 0x0000000aa5007c0c */ /* 0x000fe2000e7a1270 */
[C---:B0-----:R-:W-:Y:S01]  /*da10*/  VIADD R15, R14.reuse, UR4 ;  /* 0x000000040e0f7c36 */ /* 0x041fe20008000000 */
[----:B------:R-:W-:Y:S01]  /*da20*/  IADD3 R10, P2, R14, R20, RZ ;  /* 0x000000140e0a7210 */ /* 0x000fe20007f5e0ff */
[----:B------:R0:W-:Y:S01]  /*da30*/  @P6 STG.E.U8 desc[UR6][R12.64], R17 ;  /* 0x000000110c006986 */ /* 0x0001e2000c101106 */
[----:B------:R-:W-:Y:S01]  /*da40*/  VIADD R14, R164, 0x36 ;  /* 0x00000036a40e7836 */ /* 0x000fe20000000000 */
[----:B------:R-:W-:Y:S01]  /*da50*/  ISETP.LT.AND P4, PT, R168, UR8, !P4 ;  /* 0x00000008a8007c0c */ /* 0x000fe2000e781270 */
[----:B------:R-:W-:Y:S01]  /*da60*/  ULDC UR4, c[0x0][0x248] ;  /* 0x0000920000047ab9 */ /* 0x000fe20000000800 */
[----:B------:R-:W-:Y:S01]  /*da70*/  IMAD.X R11, R16, 0x1, R21, P2 ;  /* 0x00000001100b7824 */ /* 0x000fe200010e0615 */
[----:B------:R-:W-:Y:S01]  /*da80*/  SHF.R.S32.HI R18, RZ, 0x1f, R15 ;  /* 0x0000001fff127819 */ /* 0x000fe2000001140f */
[----:B-1----:R-:W-:Y:S01]  /*da90*/  VIADD R8, R164, 0x37 ;  /* 0x00000037a4087836 */ /* 0x002fe20000000000 */
[C---:B------:R-:W-:Y:S01]  /*daa0*/  IADD3 R4, P6, R15.reuse, R3, RZ ;  /* 0x000000030f047210 */ /* 0x040fe20007fde0ff */
[----:B------:R-:W-:Y:S01]  /*dab0*/  ULDC UR10, c[0x0][0x228] ;  /* 0x00008a00000a7ab9 */ /* 0x000fe20000000800 */
[----:B------:R-:W-:Y:S01]  /*dac0*/  ISETP.GE.AND P2, PT, R14, UR23, PT ;  /* 0x000000170e007c0c */ /* 0x000fe2000bf46270 */
[----:B------:R-:W-:Y:S01]  /*dad0*/  VIADD R14, R15, UR4 ;  /* 0x000000040f0e7c36 */ /* 0x000fe20008000000 */
[----:B------:R-:W-:Y:S01]  /*dae0*/  ULDC UR8, c[0x0][0x228] ;  /* 0x00008a0000087ab9 */ /* 0x000fe20000000800 */
[----:B0-----:R-:W-:Y:S01]  /*daf0*/  PRMT R17, R5, 0x7773, RZ ;  /* 0x0000777305117816 */ /* 0x001fe200000000ff */
[----:B------:R-:W-:Y:S01]  /*db00*/  IMAD.X R5, R18, 0x1, R2, P6 ;  /* 0x0000000112057824 */ /* 0x000fe200030e0602 */
[C---:B------:R-:W-:Y:S01]  /*db10*/  PRMT R13, R6.reuse, 0x7770, RZ ;  /* 0x00007770060d7816 */ /* 0x040fe200000000ff */
[----:B------:R-:W-:Y:S01]  /*db20*/  ULDC UR4, c[0x0][0x248] ;  /* 0x0000920000047ab9 */ /* 0x000fe20000000800 */
[----:B------:R-:W-:Y:S01]  /*db30*/  PRMT R19, R6, 0x7772, RZ ;  /* 0x0000777206137816 */ /* 0x000fe200000000ff */
[----:B------:R0:W-:Y:S01]  /*db40*/  @P1 STG.E.U8 desc[UR6][R10.64], R17 ;  /* 0x000000110a001986 */ /* 0x0001e2000c101106 */
[----:B------:R-:W-:-:S02]  /*db50*/  ISETP.GE.AND P1, PT, R8, UR21, PT ;  /* 0x0000001508007c0c */ /* 0x000fc4000bf26270 */
[-C--:B------:R-:W-:Y:S01]  /*db60*/  IADD3 R8, P6, R15, R20.reuse, RZ ;  /* 0x000000140f087210 */ /* 0x080fe20007fde0ff */
[----:B------:R1:W-:Y:S01]  /*db70*/  @P5 STG.E.U8 desc[UR6][R4.64], R13 ;  /* 0x0000000d04005986 */ /* 0x0003e2000c101106 */
[----:B------:R-:W-:Y:S01]  /*db80*/  ISETP.LT.AND P5, PT, R165, UR10, !P3 ;  /* 0x0000000aa5007c0c */ /* 0x000fe2000dfa1270 */
[----:B------:R-:W-:Y:S01]  /*db90*/  ULDC UR10, c[0x0][0x228] ;  /* 0x00008a00000a7ab9 */ /* 0x000fe20000000800 */
[----:B------:R-:W-:Y:S01]  /*dba0*/  SHF.R.S32.HI R15, RZ, 0x1f, R14 ;  /* 0x0000001fff0f7819 */ /* 0x000fe2000001140e */
[--C-:B------:R-:W-:Y:S01]  /*dbb0*/  IMAD.X R9, R18, 0x1, R21.reuse, P6 ;  /* 0x0000000112097824 */ /* 0x100fe200030e0615 */
[----:B------:R-:W-:Y:S01]  /*dbc0*/  ISETP.LT.AND P3, PT, R168, UR8, !P3 ;  /* 0x00000008a8007c0c */ /* 0x000fe2000df61270 */
[----:B------:R-:W-:Y:S01]  /*dbd0*/  ULDC UR8, c[0x0][0x228] ;  /* 0x00008a0000087ab9 */ /* 0x000fe20000000800 */
[----:B0-----:R-:W-:Y:S01]  /*dbe0*/  PRMT R11, R6, 0x7771, RZ ;  /* 0x00007771060b7816 */ /* 0x001fe200000000ff */
[----:B------:R-:W-:Y:S01]  /*dbf0*/  VIADD R10, R164, 0x38 ;  /* 0x00000038a40a7836 */ /* 0x000fe20000000000 */
[----:B------:R-:W-:Y:S01]  /*dc00*/  PRMT R17, R6, 0x7773, RZ ;  /* 0x0000777306117816 */ /* 0x000fe200000000ff */
[C---:B------:R-:W-:Y:S01]  /*dc10*/  VIADD R6, R14.reuse, UR4 ;  /* 0x000000040e067c36 */ /* 0x040fe20008000000 */
[-C--:B-1----:R-:W-:Y:S01]  /*dc20*/  IADD3 R4, P6, R14, R3.reuse, RZ ;  /* 0x000000030e047210 */ /* 0x082fe20007fde0ff */
[----:B------:R-:W-:Y:S01]  /*dc30*/  @P4 STG.E.U8 desc[UR6][R8.64], R11 ;  /* 0x0000000b08004986 */ /* 0x000fe2000c101106 */
[----:B------:R-:W-:Y:S01]  /*dc40*/  ISETP.GE.AND P4, PT, R10, UR19, PT ;  /* 0x000000130a007c0c */ /* 0x000fe2000bf86270 */
[----:B------:R-:W-:Y:S01]  /*dc50*/  ULDC UR4, c[0x0][0x248] ;  /* 0x0000920000047ab9 */ /* 0x000fe20000000800 */
[----:B------:R-:W-:Y:S01]  /*dc60*/  SHF.R.S32.HI R18, RZ, 0x1f, R6 ;  /* 0x0000001fff127819 */ /* 0x000fe20000011406 */
[----:B------:R-:W-:Y:S01]  /*dc70*/  IMAD.X R5, R15, 0x1, R2, P6 ;  /* 0x000000010f057824 */ /* 0x000fe200030e0602 */
[----:B------:R0:W1:Y:S01]  /*dc80*/  LDS.128 R8, [R0] ;  /* 0x0000000000087984 */ /* 0x0000620000000c00 */
[-C--:B------:R-:W-:Y:S01]  /*dc90*/  IADD3 R12, P6, R14, R20.reuse, RZ ;  /* 0x000000140e0c7210 */ /* 0x080fe20007fde0ff */
[----:B------:R-:W-:Y:S01]  /*dca0*/  VIADD R16, R6, UR4 ;  /* 0x0000000406107c36 */ /* 0x000fe20008000000 */
[----:B------:R-:W-:Y:S01]  /*dcb0*/  ULDC UR4, c[0x0][0x248] ;  /* 0x0000920000047ab9 */ /* 0x000fe20000000800 */
[----:B------:R2:W-:Y:S01]  /*dcc0*/  @P5 STG.E.U8 desc[UR6][R4.64], R19 ;  /* 0x0000001304005986 */ /* 0x0005e2000c101106 */
[----:B------:R-:W-:Y:S01]  /*dcd0*/  ISETP.LT.AND P5, PT, R165, UR8, !P2 ;  /* 0x00000008a5007c0c */ /* 0x000fe2000d7a1270 */
[--C-:B------:R-:W-:Y:S01]  /*dce0*/  IMAD.X R13, R15, 0x1, R21.reuse, P6 ;  /* 0x000000010f0d7824 */ /* 0x100fe200030e0615 */
[----:B------:R-:W-:Y:S01]  /*dcf0*/  ULDC UR8, c[0x0][0x228] ;  /* 0x00008a0000087ab9 */ /* 0x000fe20000000800 */
[----:B------:R-:W-:Y:S01]  /*dd00*/  ISETP.LT.AND P6, PT, R165, UR10, !P1 ;  /* 0x0000000aa5007c0c */ /* 0x000fe2000cfc1270 */
[----:B------:R-:W-:Y:S01]  /*dd10*/  ULDC UR10, c[0x0][0x228] ;  /* 0x00008a00000a7ab9 */ /* 0x000fe20000000800 */
[----:B------:R-:W-:Y:S01]  /*dd20*/  ISETP.LT.AND P2, PT, R168, UR8, !P2 ;  /* 0x00000008a8007c0c */ /* 0x000fe2000d741270 */
[----:B------:R3:W-:Y:S01]  /*dd30*/  @P3 STG.E.U8 desc[UR6][R12.64], R17 ;  /* 0x000000110c003986 */ /* 0x0007e2000c101106 */
[-C--:B------:R-:W-:Y:S01]  /*dd40*/  IADD3 R14, P3, R6, R3.reuse, RZ ;  /* 0x00000003060e7210 */ /* 0x080fe20007f7e0ff */
[----:B------:R-:W-:Y:S01]  /*dd50*/  ULDC UR8, c[0x0][0x228] ;  /* 0x00008a0000087ab9 */ /* 0x000fe20000000800 */
[----:B------:R-:W-:Y:S01]  /*dd60*/  SHF.R.S32.HI R22, RZ, 0x1f, R16 ;  /* 0x0000001fff167819 */ /* 0x000fe20000011410 */
[----:B0-----:R-:W-:Y:S01]  /*dd70*/  VIADD R0, R164, 0x39 ;  /* 0x00000039a4007836 */ /* 0x001fe20000000000 */
[C---:B--2---:R-:W-:Y:S01]  /*dd80*/  PRMT R19, R7.reuse, 0x7771, RZ ;  /* 0x0000777107137816 */ /* 0x044fe200000000ff */
[----:B------:R-:W-:Y:S01]  /*dd90*/  IMAD.X R15, R18, 0x1, R2, P3 ;  /* 0x00000001120f7824 */ /* 0x000fe200018e0602 */
[-C--:B------:R-:W-:Y:S01]  /*dda0*/  IADD3 R4, P3, R6, R20.reuse, RZ ;  /* 0x0000001406047210 */ /* 0x080fe20007f7e0ff */
[----:B------:R-:W-:Y:S01]  /*ddb0*/  VIADD R6, R16, UR4 ;  /* 0x0000000410067c36 */ /* 0x000fe20008000000 */
[----:B------:R-:W-:Y:S01]  /*ddc0*/  ISETP.LT.AND P1, PT, R168, UR8, !P1 ;  /* 0x00000008a8007c0c */ /* 0x000fe2000cf21270 */
[----:B------:R-:W-:Y:S01]  /*ddd0*/  ULDC UR4, c[0x0][0x248] ;  /* 0x0000920000047ab9 */ /* 0x000fe20000000800 */
[----:B------:R0:W-:Y:S01]  /*dde0*/  @P5 STG.E.U8 desc[UR6][R14.64], R23 ;  /* 0x000000170e005986 */ /* 0x0001e2000c101106 */
[-C--:B---3--:R-:W-:Y:S01]  /*ddf0*/  IADD3 R12, P5, R16, R3.reuse, RZ ;  /* 0x00000003100c7210 */ /* 0x088fe20007fbe0ff */
[--C-:B------:R-:W-:Y:S01]  /*de00*/  IMAD.X R5, R18, 0x1, R21.reuse, P3 ;  /* 0x0000000112057824 */ /* 0x100fe200018e0615 */
[----:B------:R-:W-:Y:S01]  /*de10*/  PRMT R17, R7, 0x7772, RZ ;  /* 0x0000777207117816 */ /* 0x000fe200000000ff */
[----:B------:R-:W-:Y:S01]  /*de20*/  ULDC UR8, c[0x0][0x228] ;  /* 0x00008a0000087ab9 */ /* 0x000fe20000000800 */
[----:B------:R-:W-:Y:S01]  /*de30*/  SHF.R.S32.HI R18, RZ, 0x1f, R6 ;  /* 0x0000001fff127819 */ /* 0x000fe20000011406 */
[----:B------:R-:W-:Y:S01]  /*de40*/  IMAD.X R13, R22, 0x1, R2, P5 ;  /* 0x00000001160d7824 */ /* 0x000fe200028e0602 */
[----:B------:R2:W-:Y:S01]  /*de50*/  @P2 STG.E.U8 desc[UR6][R4.64], R19 ;  /* 0x0000001304002986 */ /* 0x0005e2000c101106 */
[----:B------:R-:W-:Y:S01]  /*de60*/  ISETP.LT.AND P5, PT, R165, UR10, !P4 ;  /* 0x0000000aa5007c0c */ /* 0x000fe2000e7a1270 */
[----:B------:R-:W-:Y:S01]  /*de70*/  ULDC UR10, c[0x0][0x228] ;  /* 0x00008a00000a7ab9 */ /* 0x000fe20000000800 */
[----:B------:R-:W-:Y:S01]  /*de80*/  ISETP.GE.AND P3, PT, R0, UR17, PT ;  /* 0x0000001100007c0c */ /* 0x000fe2000bf66270 */
[----:B------:R3:W-:Y:S01]  /*de90*/  @P6 STG.E.U8 desc[UR6][R12.64], R17 ;  /* 0x000000110c006986 */ /* 0x0007e2000c101106 */
[----:B0-----:R-:W-:Y:S01]  /*dea0*/  IADD3 R14, P2, R16, R20, RZ ;  /* 0x00000014100e7210 */ /* 0x001fe20007f5e0ff */
[----:B------:R-:W-:Y:S01]  /*deb0*/  VIADD R16, R6, UR4 ;  /* 0x0000000406107c36 */ /* 0x000fe20008000000 */
[----:B------:R-:W-:Y:S01]  /*dec0*/  ISETP.LT.AND P4, PT, R168, UR8, !P4 ;  /* 0x00000008a8007c0c */ /* 0x000fe2000e781270 */
[----:B------:R-:W-:Y:S01]  /*ded0*/  ULDC UR8, c[0x0][0x228] ;  /* 0x00008a0000087ab9 */ /* 0x000fe20000000800 */
[----:B------:R-:W-:Y:S01]  /*dee0*/  VIADD R0, R164, 0x3a ;  /* 0x0000003aa4007836 */ /* 0x000fe20000000000 */
[----:B------:R-:W-:Y:S01]  /*def0*/  ULDC UR4, c[0x0][0x248] ;  /* 0x0000920000047ab9 */ /* 0x000fe20000000800 */
[----:B------:R-:W-:Y:S01]  /*df00*/  IMAD.X R15, R22, 0x1, R21, P2 ;  /* 0x00000001160f7824 */ /* 0x000fe200010e0615 */
[----:B--2---:R-:W-:-:S02]  /*df10*/  IADD3 R4, P6, R6, R3, RZ ;  /* 0x0000000306047210 */ /* 0x004fc40007fde0ff */
[----:B-1----:R-:W-:Y:S02]  /*df20*/  PRMT R19, R8, 0x7771, RZ ;  /* 0x0000777108137816 */ /* 0x002fe400000000ff */
[----:B---3--:R-:W-:Y:S01]  /*df30*/  PRMT R13, R7, 0x7773, RZ ;  /* 0x00007773070d7816 */ /* 0x008fe200000000ff */
[----:B------:R-:W-:Y:S01]  /*df40*/  IMAD.X R5, R18, 0x1, R2, P6 ;  /* 0x0000000112057824 */ /* 0x000fe200030e0602 */
[----:B------:R-:W-:Y:S02]  /*df50*/  PRMT R17, R8, 0x7770, RZ ;  /* 0x0000777008117816 */ /* 0x000fe400000000ff */
[----:B------:R-:W-:Y:S01]  /*df60*/  IADD3 R6, P6, R6, R20, RZ ;  /* 0x0000001406067210 */ /* 0x000fe20007fde0ff */
[----:B------:R0:W-:Y:S01]  /*df70*/  @P1 STG.E.U8 desc[UR6][R14.64], R13 ;  /* 0x0000000d0e001986 */ /* 0x0001e2000c101106 */
[----:B------:R-:W-:Y:S01]  /*df80*/  ISETP.GE.AND P2, PT, R0, UR15, PT ;  /* 0x0000000f00007c0c */ /* 0x000fe2000bf46270 */
[----:B------:R-:W-:Y:S01]  /*df90*/  VIADD R0, R164, 0x3b ;  /* 0x0000003ba4007836 */ /* 0x000fe20000000000 */
[----:B------:R-:W-:Y:S01]  /*dfa0*/  PRMT R25, R10, 0x7772, RZ ;  /* 0x000077720a197816 */ /* 0x000fe200000000ff */
[----:B------:R1:W-:Y:S01]  /*dfb0*/  @P5 STG.E.U8 desc[UR6][R4.64], R17 ;  /* 0x0000001104005986 */ /* 0x0003e2000c101106 */
[----:B------:R-:W-:Y:S01]  /*dfc0*/  IMAD.X R7, R18, 0x1, R21, P6 ;  /* 0x0000000112077824 */ /* 0x000fe200030e0615 */
[----:B------:R-:W-:Y:S01]  /*dfd0*/  ISETP.LT.AND P5, PT, R165, UR10, !P3 ;  /* 0x0000000aa5007c0c */ /* 0x000fe2000dfa1270 */
[----:B------:R-:W-:Y:S01]  /*dfe0*/  ULDC UR10, c[0x0][0x228] ;  /* 0x00008a00000a7ab9 */ /* 0x000fe20000000800 */
[----:B------:R-:W-:Y:S01]  /*dff0*/  ISETP.LT.AND P3, PT, R168, UR8, !P3 ;  /* 0x00000008a8007c0c */ /* 0x000fe2000df61270 */
[----:B------:R-:W-:Y:S01]  /*e000*/  ULDC UR8, c[0x0][0x228] ;  /* 0x00008a0000087ab9 */ /* 0x000fe20000000800 */
[----:B------:R2:W-:Y:S01]  /*e010*/  @P4 STG.E.U8 desc[UR6][R6.64], R19 ;  /* 0x0000001306004986 */ /* 0x0005e2000c101106 */
[----:B------:R-:W-:Y:S01]  /*e020*/  ISETP.GE.AND P1, PT, R0, UR13, PT ;  /* 0x0000000d00007c0c */ /* 0x000fe2000bf26270 */
[----:B------:R-:W-:Y:S01]  /*e030*/  VIADD R0, R164, 0x3c ;  /* 0x0000003ca4007836 */ /* 0x000fe20000000000 */
[----:B0-----:R-:W-:-:S02]  /*e040*/  SHF.R.S32.HI R13, RZ, 0x1f, R16 ;  /* 0x0000001fff0d7819 */ /* 0x001fc40000011410 */
[----:B------:R-:W-:Y:S02]  /*e050*/  PRMT R15, R8, 0x7773, RZ ;  /* 0x00007773080f7816 */ /* 0x000fe400000000ff */
[-C--:B-1----:R-:W-:Y:S02]  /*e060*/  IADD3 R4, P6, R16, R3.reuse, RZ ;  /* 0x0000000310047210 */ /* 0x082fe40007fde0ff */
[----:B------:R-:W-:Y:S02]  /*e070*/  PRMT R17, R8, 0x7772, RZ ;  /* 0x0000777208117816 */ /* 0x000fe400000000ff */
[----:B------:R-:W-:Y:S01]  /*e080*/  ISETP.GE.AND P4, PT, R0, UR11, PT ;  /* 0x0000000b00007c0c */ /* 0x000fe2000bf86270 */
[----:B------:R-:W-:Y:S01]  /*e090*/  IMAD.X R5, R13, 0x1, R2, P6 ;  /* 0x000000010d057824 */ /* 0x000fe200030e0602 */
[CC--:B------:R-:W-:Y:S01]  /*e0a0*/  IADD3 R12, P6, R16.reuse, R20.reuse, RZ ;  /* 0x00000014100c7210 */ /* 0x0c0fe20007fde0ff */
[----:B------:R-:W-:Y:S01]  /*e0b0*/  VIADD R16, R16, UR4 ;  /* 0x0000000410107c36 */ /* 0x000fe20008000000 */
[----:B------:R-:W-:Y:S01]  /*e0c0*/  ULDC UR4, c[0x0][0x248] ;  /* 0x0000920000047ab9 */ /* 0x000fe20000000800 */
[----:B--2---:R-:W-:Y:S01]  /*e0d0*/  PRMT R19, R9, 0x7770, RZ ;  /* 0x0000777009137816 */ /* 0x004fe200000000ff */
[----:B------:R0:W-:Y:S01]  /*e0e0*/  @P5 STG.E.U8 desc[UR6][R4.64], R17 ;  /* 0x0000001104005986 */ /* 0x0001e2000c101106 */
[----:B------:R-:W-:Y:S01]  /*e0f0*/  IMAD.X R13, R13, 0x1, R21, P6 ;  /* 0x000000010d0d7824 */ /* 0x000fe200030e0615 */
[C---:B------:R-:W-:Y:S01]  /*e100*/  ISETP.LT.AND P5, PT, R165.reuse, UR8, !P2 ;  /* 0x00000008a5007c0c */ /* 0x040fe2000d7a1270 */
[----:B------:R-:W-:Y:S01]  /*e110*/  ULDC UR8, c[0x0][0x228] ;  /* 0x00008a0000087ab9 */ /* 0x000fe20000000800 */
[----:B------:R-:W-:Y:S01]  /*e120*/  SHF.R.S32.HI R14, RZ, 0x1f, R16 ;  /* 0x0000001fff0e7819 */ /* 0x000fe20000011410 */
[C---:B------:R-:W-:Y:S01]  /*e130*/  VIADD R8, R16.reuse, UR4 ;  /* 0x0000000410087c36 */ /* 0x040fe20008000000 */
[----:B------:R1:W-:Y:S01]  /*e140*/  @P3 STG.E.U8 desc[UR6][R12.64], R15 ;  /* 0x0000000f0c003986 */ /* 0x0003e2000c101106 */
[----:B------:R-:W-:Y:S01]  /*e150*/  IADD3 R6, P3, R16, R3, RZ ;  /* 0x0000000310067210 */ /* 0x000fe20007f7e0ff */
[----:B------:R-:W-:Y:S01]  /*e160*/  VIADD R0, R164, 0x3d ;  /* 0x0000003da4007836 */ /* 0x000fe20000000000 */
[----:B------:R-:W-:Y:S01]  /*e170*/  ISETP.LT.AND P6, PT, R165, UR10, !P1 ;  /* 0x0000000aa5007c0c */ /* 0x000fe2000cfc1270 */
[----:B------:R-:W-:Y:S01]  /*e180*/  ULDC UR4, c[0x0][0x248] ;  /* 0x0000920000047ab9 */ /* 0x000fe20000000800 */
[----:B------:R-:W-:Y:S01]  /*e190*/  ULDC UR10, c[0x0][0x228] ;  /* 0x00008a00000a7ab9 */ /* 0x000fe20000000800 */
[----:B------:R-:W-:Y:S01]  /*e1a0*/  IMAD.X R7, R14, 0x1, R2, P3 ;  /* 0x000000010e077824 */ /* 0x000fe200018e0602 */
[----:B------:R-:W-:Y:S01]  /*e1b0*/  ISETP.LT.AND P3, PT, R168, UR8, !P2 ;  /* 0x00000008a8007c0c */ /* 0x000fe2000d761270 */
[----:B------:R-:W-:Y:S01]  /*e1c0*/  ULDC UR8, c[0x0][0x228] ;  /* 0x00008a0000087ab9 */ /* 0x000fe20000000800 */
[----:B0-----:R-:W-:Y:S01]  /*e1d0*/  IADD3 R4, P2, R16, R20, RZ ;  /* 0x0000001410047210 */ /* 0x001fe20007f5e0ff */
[----:B------:R-:W-:Y:S01]  /*e1e0*/  VIADD R164, R164, 0x3e ;  /* 0x0000003ea4a47836 */ /* 0x000fe20000000000 */
[----:B------:R0:W-:Y:S01]  /*e1f0*/  @P5 STG.E.U8 desc[UR6][R6.64], R19 ;  /* 0x0000001306005986 */ /* 0x0001e2000c101106 */
[----:B------:R-:W-:-:S02]  /*e200*/  SHF.R.S32.HI R16, RZ, 0x1f, R8 ;  /* 0x0000001fff107819 */ /* 0x000fc40000011408 */
[-C--:B-1----:R-:W-:Y:S01]  /*e210*/  IADD3 R12, P5, R8, R3.reuse, RZ ;  /* 0x00000003080c7210 */ /* 0x082fe20007fbe0ff */
[----:B------:R-:W-:Y:S01]  /*e220*/  IMAD.X R5, R14, 0x1, R21, P2 ;  /* 0x000000010e057824 */ /* 0x000fe200010e0615 */
[C---:B------:R-:W-:Y:S02]  /*e230*/  PRMT R17, R9.reuse, 0x7771, RZ ;  /* 0x0000777109117816 */ /* 0x040fe400000000ff */
[----:B------:R-:W-:Y:S01]  /*e240*/  ISETP.GE.AND P2, PT, R0, UR9, PT ;  /* 0x0000000900007c0c */ /* 0x000fe2000bf46270 */
[----:B------:R-:W-:Y:S01]  /*e250*/  VIADD R0, R8, UR4 ;  /* 0x0000000408007c36 */ /* 0x000fe20008000000 */
[----:B------:R-:W-:Y:S01]  /*e260*/  PRMT R15, R9, 0x7772, RZ ;  /* 0x00007772090f7816 */ /* 0x000fe200000000ff */
[----:B------:R-:W-:Y:S01]  /*e270*/  IMAD.X R13, R16, 0x1, R2, P5 ;  /* 0x00000001100d7824 */ /* 0x000fe200028e0602 */
[----:B------:R1:W-:Y:S01]  /*e280*/  @P3 STG.E.U8 desc[UR6][R4.64], R17 ;  /* 0x0000001104003986 */ /* 0x0003e2000c101106 */
[----:B------:R-:W-:Y:S01]  /*e290*/  ULDC UR9, c[0x0][0x228] ;  /* 0x00008a0000097ab9 */ /* 0x000fe20000000800 */
[----:B------:R-:W-:Y:S01]  /*e2a0*/  SHF.R.S32.HI R14, RZ, 0x1f, R0 ;  /* 0x0000001fff0e7819 */ /* 0x000fe20000011400 */
[----:B------:R-:W-:Y:S01]  /*e2b0*/  ULDC UR4, c[0x0][0x248] ;  /* 0x0000920000047ab9 */ /* 0x000fe20000000800 */
[C---:B------:R-:W-:Y:S01]  /*e2c0*/  ISETP.LT.AND P1, PT, R168.reuse, UR8, !P1 ;  /* 0x00000008a8007c0c */ /* 0x040fe2000cf21270 */
[----:B------:R2:W-:Y:S01]  /*e2d0*/  @P6 STG.E.U8 desc[UR6][R12.64], R15 ;  /* 0x0000000f0c006986 */ /* 0x0005e2000c101106 */
[----:B------:R-:W-:Y:S01]  /*e2e0*/  ISETP.LT.AND P5, PT, R165, UR9, !P4 ;  /* 0x00000009a5007c0c */ /* 0x000fe2000e7a1270 */
[----:B------:R-:W-:Y:S01]  /*e2f0*/  ULDC UR8, c[0x0][0x228] ;  /* 0x00008a0000087ab9 */ /* 0x000fe20000000800 */
[----:B------:R-:W-:Y:S01]  /*e300*/  ISETP.LT.AND P4, PT, R168, UR10, !P4 ;  /* 0x0000000aa8007c0c */ /* 0x000fe2000e781270 */
[----:B------:R-:W-:Y:S01]  /*e310*/  ULDC UR9, c[0x0][0x228] ;  /* 0x00008a0000097ab9 */ /* 0x000fe20000000800 */
[----:B0-----:R-:W-:Y:S01]  /*e320*/  IADD3 R6, P6, R8, R20, RZ ;  /* 0x0000001408067210 */ /* 0x001fe20007fde0ff */
[----:B------:R-:W-:Y:S01]  /*e330*/  ULDC UR10, c[0x0][0x228] ;  /* 0x00008a00000a7ab9 */ /* 0x000fe20000000800 */
[----:B-1----:R-:W-:-:S02]  /*e340*/  IADD3 R4, P3, R0, R3, RZ ;  /* 0x0000000300047210 */ /* 0x002fc40007f7e0ff */
[----:B------:R-:W-:Y:S01]  /*e350*/  PRMT R17, R9, 0x7773, RZ ;  /* 0x0000777309117816 */ /* 0x000fe200000000ff */
[--C-:B------:R-:W-:Y:S01]  /*e360*/  IMAD.X R7, R16, 0x1, R21.reuse, P6 ;  /* 0x0000000110077824 */ /* 0x100fe200030e0615 */
[----:B------:R-:W-:Y:S01]  /*e370*/  ISETP.GE.AND P6, PT, R164, UR5, PT ;  /* 0x00000005a4007c0c */ /* 0x000fe2000bfc6270 */
[----:B------:R-:W-:Y:S01]  /*e380*/  IMAD.X R5, R14, 0x1, R2, P3 ;  /* 0x000000010e057824 */ /* 0x000fe200018e0602 */
[C---:B------:R-:W-:Y:S01]  /*e390*/  IADD3 R8, P3, R0.reuse, R20, RZ ;  /* 0x0000001400087210 */ /* 0x040fe20007f7e0ff */
[----:B------:R-:W-:Y:S01]  /*e3a0*/  VIADD R0, R0, UR4 ;  /* 0x0000000400007c36 */ /* 0x000fe20008000000 */
[C---:B--2---:R-:W-:Y:S01]  /*e3b0*/  PRMT R15, R10.reuse, 0x7770, RZ ;  /* 0x000077700a0f7816 */ /* 0x044fe200000000ff */
[----:B------:R-:W-:Y:S01]  /*e3c0*/  ULDC UR5, c[0x0][0x248] ;  /* 0x0000920000057ab9 */ /* 0x000fe20000000800 */
[----:B------:R-:W-:Y:S01]  /*e3d0*/  PRMT R13, R10, 0x7771, RZ ;  /* 0x000077710a0d7816 */ /* 0x000fe200000000ff */
[----:B------:R-:W-:Y:S01]  /*e3e0*/  IMAD.X R9, R14, 0x1, R21, P3 ;  /* 0x000000010e097824 */ /* 0x000fe200018e0615 */
[----:B------:R0:W-:Y:S01]  /*e3f0*/  @P1 STG.E.U8 desc[UR6][R6.64], R17 ;  /* 0x0000001106001986 */ /* 0x0001e2000c101106 */
[----:B------:R-:W-:Y:S01]  /*e400*/  VIADD R12, R0, UR5 ;  /* 0x00000005000c7c36 */ /* 0x000fe20008000000 */
[----:B------:R-:W-:Y:S01]  /*e410*/  ULDC UR4, c[0x0][0x248] ;  /* 0x0000920000047ab9 */ /* 0x000fe20000000800 */
[----:B------:R-:W-:Y:S01]  /*e420*/  ULDC UR5, c[0x0][0x228] ;  /* 0x00008a0000057ab9 */ /* 0x000fe20000000800 */
[----:B------:R1:W-:Y:S01]  /*e430*/  @P5 STG.E.U8 desc[UR6][R4.64], R15 ;  /* 0x0000000f04005986 */ /* 0x0003e2000c101106 */
[----:B------:R-:W-:-:S02]  /*e440*/  ISETP.LT.AND P1, PT, R165, UR10, !P0 ;  /* 0x0000000aa5007c0c */ /* 0x000fc4000c721270 */
[----:B------:R-:W-:Y:S01]  /*e450*/  ISETP.LT.AND P0, PT, R168, UR5, !P0 ;  /* 0x00000005a8007c0c */ /* 0x000fe2000c701270 */
[----:B------:R2:W-:Y:S01]  /*e460*/  @P4 STG.E.U8 desc[UR6][R8.64], R13 ;  /* 0x0000000d08004986 */ /* 0x0005e2000c101106 */
[----:B------:R-:W-:Y:S02]  /*e470*/  PRMT R23, R10, 0x7773, RZ ;  /* 0x000077730a177816 */ /* 0x000fe400000000ff */
[----:B------:R-:W-:Y:S02]  /*e480*/  PRMT R19, R11, 0x7771, RZ ;  /* 0x000077710b137816 */ /* 0x000fe400000000ff */
[----:B0-----:R-:W-:Y:S02]  /*e490*/  SHF.R.S32.HI R7, RZ, 0x1f, R0 ;  /* 0x0000001fff077819 */ /* 0x001fe40000011400 */
[C---:B------:R-:W-:Y:S02]  /*e4a0*/  IADD3 R6, P4, R0.reuse, R20, RZ ;  /* 0x0000001400067210 */ /* 0x040fe40007f9e0ff */
[----:B-1----:R-:W-:Y:S01]  /*e4b0*/  IADD3 R4, P3, R0, R3, RZ ;  /* 0x0000000300047210 */ /* 0x002fe20007f7e0ff */
[----:B------:R-:W-:Y:S01]  /*e4c0*/  VIADD R0, R12, UR4 ;  /* 0x000000040c007c36 */ /* 0x000fe20008000000 */
[----:B------:R-:W-:Y:S01]  /*e4d0*/  ULDC UR4, c[0x0][0x228] ;  /* 0x00008a0000047ab9 */ /* 0x000fe20000000800 */
[----:B--2---:R-:W-:-:S02]  /*e4e0*/  SHF.R.S32.HI R13, RZ, 0x1f, R12 ;  /* 0x0000001fff0d7819 */ /* 0x004fc4000001140c */
[C---:B------:R-:W-:Y:S01]  /*e4f0*/  IADD3 R8, P5, R12.reuse, R3, RZ ;  /* 0x000000030c087210 */ /* 0x040fe20007fbe0ff */
[C---:B------:R-:W-:Y:S01]  /*e500*/  IMAD.X R5, R7.reuse, 0x1, R2, P3 ;  /* 0x0000000107057824 */ /* 0x040fe200018e0602 */
[----:B------:R-:W-:Y:S01]  /*e510*/  SHF.R.S32.HI R16, RZ, 0x1f, R0 ;  /* 0x0000001fff107819 */ /* 0x000fe20000011400 */
[--C-:B------:R-:W-:Y:S01]  /*e520*/  IMAD.X R7, R7, 0x1, R21.reuse, P4 ;  /* 0x0000000107077824 */ /* 0x100fe200020e0615 */
[----:B------:R-:W-:Y:S01]  /*e530*/  IADD3 R12, P4, R12, R20, RZ ;  /* 0x000000140c0c7210 */ /* 0x000fe20007f9e0ff */
[----:B------:R-:W-:Y:S01]  /*e540*/  IMAD.X R9, R13, 0x1, R2, P5 ;  /* 0x000000010d097824 */ /* 0x000fe200028e0602 */
[----:B------:R-:W-:Y:S02]  /*e550*/  ISETP.LT.AND P5, PT, R165, UR8, !P2 ;  /* 0x00000008a5007c0c */ /* 0x000fe4000d7a1270 */
[----:B------:R-:W-:Y:S01]  /*e560*/  ISETP.LT.AND P2, PT, R168, UR4, !P2 ;  /* 0x00000004a8007c0c */ /* 0x000fe2000d741270 */
[----:B------:R-:W-:Y:S01]  /*e570*/  IMAD.X R13, R13, 0x1, R21, P4 ;  /* 0x000000010d0d7824 */ /* 0x000fe200020e0615 */
[----:B------:R-:W-:Y:S01]  /*e580*/  ULDC UR4, c[0x0][0x228] ;  /* 0x00008a0000047ab9 */ /* 0x000fe20000000800 */
[----:B------:R-:W-:-:S02]  /*e590*/  ISETP.LT.AND P4, PT, R165, UR9, !P6 ;  /* 0x00000009a5007c0c */ /* 0x000fc4000f781270 */
[----:B------:R-:W-:Y:S02]  /*e5a0*/  ISETP.LT.AND P6, PT, R168, UR4, !P6 ;  /* 0x00000004a8007c0c */ /* 0x000fe4000f7c1270 */
[----:B------:R-:W-:Y:S02]  /*e5b0*/  IADD3 R14, P3, R0, R3, RZ ;  /* 0x00000003000e7210 */ /* 0x000fe40007f7e0ff */
[C---:B------:R-:W-:Y:S02]  /*e5c0*/  PRMT R3, R11.reuse, 0x7773, RZ ;  /* 0x000077730b037816 */ /* 0x040fe400000000ff */
[C---:B------:R-:W-:Y:S01]  /*e5d0*/  PRMT R17, R11.reuse, 0x7772, RZ ;  /* 0x000077720b117816 */ /* 0x040fe200000000ff */
[----:B------:R-:W-:Y:S01]  /*e5e0*/  IMAD.X R15, R16, 0x1, R2, P3 ;  /* 0x00000001100f7824 */ /* 0x000fe200018e0602 */
[----:B------:R-:W-:Y:S01]  /*e5f0*/  PRMT R11, R11, 0x7770, RZ ;  /* 0x000077700b0b7816 */ /* 0x000fe200000000ff */
[----:B------:R0:W-:Y:S01]  /*e600*/  @P5 STG.E.U8 desc[UR6][R4.64], R25 ;  /* 0x0000001904005986 */ /* 0x0001e2000c101106 */
[----:B------:R-:W-:-:S03]  /*e610*/  IADD3 R20, P3, R0, R20, RZ ;  /* 0x0000001400147210 */ /* 0x000fc60007f7e0ff */
[----:B------:R0:W-:Y:S02]  /*e620*/  @P2 STG.E.U8 desc[UR6][R6.64], R23 ;  /* 0x0000001706002986 */ /* 0x0001e4000c101106 */
[----:B------:R-:W-:Y:S02]  /*e630*/  IMAD.X R21, R16, 0x1, R21, P3 ;  /* 0x0000000110157824 */ /* 0x000fe400018e0615 */
[----:B------:R0:W-:Y:S04]  /*e640*/  @P4 STG.E.U8 desc[UR6][R8.64], R11 ;  /* 0x0000000b08004986 */ /* 0x0001e8000c101106 */
[----:B------:R0:W-:Y:S04]  /*e650*/  @P6 STG.E.U8 desc[UR6][R12.64], R19 ;  /* 0x000000130c006986 */ /* 0x0001e8000c101106 */
[----:B------:R0:W-:Y:S01]  /*e660*/  @P1 STG.E.U8 desc[UR6][R14.64], R17 ;  /* 0x000000110e001986 */ /* 0x0001e2000c101106 */
[----:B------:R-:W-:Y:S05]  /*e670*/  @!P0 EXIT ;  /* 0x000000000000894d */ /* 0x000fea0003800000 */
[----:B------:R-:W-:Y:S01]  /*e680*/  STG.E.U8 desc[UR6][R20.64], R3 ;  /* 0x0000000314007986 */ /* 0x000fe2000c101106 */
[----:B------:R-:W-:Y:S05]  /*e690*/  EXIT ;  /* 0x000000000000794d */ /* 0x000fea0003800000 */
.L_x_3:
[----:B------:R-:W-:-:S00]  /*e6a0*/  BRA `(.L_x_3) ;  /* 0xfffffffc00fc7947 */ /* 0x000fc0000383ffff */
[----:B------:R-:W-:-:S00]  /*e6b0*/  NOP ;  /* 0x0000000000007918 */ /* 0x000fc00000000000 */
        /* <DEDUP_REMOVED lines=12> */
.L_x_4:


//--------------------- .nv.shared.matmul_kernel  --------------------------
	.section	.nv.shared.matmul_kernel,"aw",@nobits
	.sectionflags	@""
	.align	16
	.zero		1024


//--------------------- .nv.shared.reserved.0     --------------------------
	.section	.nv.shared.reserved.0,"aw",@nobits
	.weak		__nv_reservedSMEM_offset_0_alias
	.size		__nv_reservedSMEM_offset_0_alias, 0, 0
	.other		__nv_reservedSMEM_offset_0_alias,@"STO_CUDA_RESERVED_SHARED STV_DEFAULT"
__nv_reservedSMEM_offset_0_alias:
	.zero		0


//--------------------- .nv.constant0.matmul_kernel --------------------------
	.section	.nv.constant0.matmul_kernel,"a",@progbits
	.sectionflags	@""
	.align	4
.nv.constant0.matmul_kernel:
	.zero		608


//--------------------- SYMBOLS --------------------------

	.type		.nv.reservedSmem.offset0,@object
	.size		.nv.reservedSmem.offset0,0x4
